//
// Generated by NVIDIA NVVM Compiler
//
// Compiler Build ID: CL-36424714
// Cuda compilation tools, release 13.0, V13.0.88
// Based on NVVM 20.0.0
//

.version 9.0
.target sm_100
.address_size 64

	// .globl	_Z13feyman_kerneliiiidddPdPi
// _ZZ13feyman_kerneliiiidddPdPiE2wt has been demoted

.visible .entry _Z13feyman_kerneliiiidddPdPi(
	.param .u32 _Z13feyman_kerneliiiidddPdPi_param_0,
	.param .u32 _Z13feyman_kerneliiiidddPdPi_param_1,
	.param .u32 _Z13feyman_kerneliiiidddPdPi_param_2,
	.param .u32 _Z13feyman_kerneliiiidddPdPi_param_3,
	.param .f64 _Z13feyman_kerneliiiidddPdPi_param_4,
	.param .f64 _Z13feyman_kerneliiiidddPdPi_param_5,
	.param .f64 _Z13feyman_kerneliiiidddPdPi_param_6,
	.param .u64 .ptr .align 1 _Z13feyman_kerneliiiidddPdPi_param_7,
	.param .u64 .ptr .align 1 _Z13feyman_kerneliiiidddPdPi_param_8
)
{
	.reg .pred 	%p<22>;
	.reg .b32 	%r<112>;
	.reg .b32 	%f<3>;
	.reg .b64 	%rd<7>;
	.reg .b64 	%fd<146>;
	// demoted variable
	.shared .align 8 .f64 _ZZ13feyman_kerneliiiidddPdPiE2wt;
	ld.param.u32 	%r20, [_Z13feyman_kerneliiiidddPdPi_param_1];
	ld.param.u32 	%r21, [_Z13feyman_kerneliiiidddPdPi_param_2];
	ld.param.u32 	%r22, [_Z13feyman_kerneliiiidddPdPi_param_3];
	ld.param.f64 	%fd30, [_Z13feyman_kerneliiiidddPdPi_param_4];
	ld.param.f64 	%fd31, [_Z13feyman_kerneliiiidddPdPi_param_5];
	ld.param.f64 	%fd32, [_Z13feyman_kerneliiiidddPdPi_param_6];
	ld.param.u64 	%rd2, [_Z13feyman_kerneliiiidddPdPi_param_8];
	mov.u32 	%r23, %ctaid.x;
	not.b32 	%r24, %r23;
	mov.u32 	%r25, %ctaid.y;
	not.b32 	%r26, %r25;
	mov.u32 	%r27, %ctaid.z;
	not.b32 	%r28, %r27;
	add.s32 	%r29, %r20, %r24;
	cvt.rn.f64.s32 	%fd33, %r29;
	cvt.rn.f64.u32 	%fd34, %r23;
	mul.f64 	%fd35, %fd30, %fd34;
	mul.f64 	%fd36, %fd30, %fd33;
	sub.f64 	%fd37, %fd35, %fd36;
	add.s32 	%r30, %r20, -1;
	cvt.rn.f64.s32 	%fd38, %r30;
	div.rn.f64 	%fd1, %fd37, %fd38;
	add.s32 	%r31, %r21, %r26;
	cvt.rn.f64.s32 	%fd39, %r31;
	cvt.rn.f64.u32 	%fd40, %r25;
	mul.f64 	%fd41, %fd31, %fd40;
	mul.f64 	%fd42, %fd31, %fd39;
	sub.f64 	%fd43, %fd41, %fd42;
	add.s32 	%r32, %r21, -1;
	cvt.rn.f64.s32 	%fd44, %r32;
	div.rn.f64 	%fd2, %fd43, %fd44;
	add.s32 	%r33, %r22, %r28;
	cvt.rn.f64.s32 	%fd45, %r33;
	cvt.rn.f64.u32 	%fd46, %r27;
	mul.f64 	%fd47, %fd32, %fd46;
	mul.f64 	%fd48, %fd32, %fd45;
	sub.f64 	%fd49, %fd47, %fd48;
	add.s32 	%r34, %r22, -1;
	cvt.rn.f64.s32 	%fd50, %r34;
	div.rn.f64 	%fd3, %fd49, %fd50;
	mov.u32 	%r106, %tid.x;
	div.rn.f64 	%fd51, %fd1, %fd30;
	div.rn.f64 	%fd52, %fd2, %fd31;
	mul.f64 	%fd53, %fd52, %fd52;
	fma.rn.f64 	%fd54, %fd51, %fd51, %fd53;
	div.rn.f64 	%fd55, %fd3, %fd32;
	fma.rn.f64 	%fd4, %fd55, %fd55, %fd54;
	setp.gt.f64 	%p1, %fd4, 0d3FF0000000000000;
	@%p1 bra 	$L__BB0_19;
	setp.ne.s32 	%p2, %r106, 0;
	@%p2 bra 	$L__BB0_3;
	cvta.to.global.u64 	%rd3, %rd2;
	atom.global.add.u32 	%r35, [%rd3], 1;
	mov.b64 	%rd4, 0;
	st.shared.u64 	[_ZZ13feyman_kerneliiiidddPdPiE2wt], %rd4;
$L__BB0_3:
	add.f64 	%fd5, %fd4, 0dBFF0000000000000;
	fma.rn.f64 	%fd56, %fd5, 0d3FF71547652B82FE, 0d4338000000000000;
	{
	.reg .b32 %temp; 
	mov.b64 	{%r2, %temp}, %fd56;
	}
	mov.f64 	%fd57, 0dC338000000000000;
	add.rn.f64 	%fd58, %fd56, %fd57;
	fma.rn.f64 	%fd59, %fd58, 0dBFE62E42FEFA39EF, %fd5;
	fma.rn.f64 	%fd60, %fd58, 0dBC7ABC9E3B39803F, %fd59;
	fma.rn.f64 	%fd61, %fd60, 0d3E5ADE1569CE2BDF, 0d3E928AF3FCA213EA;
	fma.rn.f64 	%fd62, %fd61, %fd60, 0d3EC71DEE62401315;
	fma.rn.f64 	%fd63, %fd62, %fd60, 0d3EFA01997C89EB71;
	fma.rn.f64 	%fd64, %fd63, %fd60, 0d3F2A01A014761F65;
	fma.rn.f64 	%fd65, %fd64, %fd60, 0d3F56C16C1852B7AF;
	fma.rn.f64 	%fd66, %fd65, %fd60, 0d3F81111111122322;
	fma.rn.f64 	%fd67, %fd66, %fd60, 0d3FA55555555502A1;
	fma.rn.f64 	%fd68, %fd67, %fd60, 0d3FC5555555555511;
	fma.rn.f64 	%fd69, %fd68, %fd60, 0d3FE000000000000B;
	fma.rn.f64 	%fd70, %fd69, %fd60, 0d3FF0000000000000;
	fma.rn.f64 	%fd71, %fd70, %fd60, 0d3FF0000000000000;
	{
	.reg .b32 %temp; 
	mov.b64 	{%r3, %temp}, %fd71;
	}
	{
	.reg .b32 %temp; 
	mov.b64 	{%temp, %r4}, %fd71;
	}
	shl.b32 	%r36, %r2, 20;
	add.s32 	%r37, %r36, %r4;
	mov.b64 	%fd136, {%r3, %r37};
	{
	.reg .b32 %temp; 
	mov.b64 	{%temp, %r38}, %fd5;
	}
	mov.b32 	%f2, %r38;
	abs.f32 	%f1, %f2;
	setp.lt.f32 	%p3, %f1, 0f4086232B;
	@%p3 bra 	$L__BB0_6;
	setp.lt.f64 	%p4, %fd5, 0d0000000000000000;
	add.f64 	%fd72, %fd5, 0d7FF0000000000000;
	selp.f64 	%fd136, 0d0000000000000000, %fd72, %p4;
	setp.geu.f32 	%p5, %f1, 0f40874800;
	@%p5 bra 	$L__BB0_6;
	shr.u32 	%r39, %r2, 31;
	add.s32 	%r40, %r2, %r39;
	shr.s32 	%r41, %r40, 1;
	shl.b32 	%r42, %r41, 20;
	add.s32 	%r43, %r4, %r42;
	mov.b64 	%fd73, {%r3, %r43};
	sub.s32 	%r44, %r2, %r41;
	shl.b32 	%r45, %r44, 20;
	add.s32 	%r46, %r45, 1072693248;
	mov.b32 	%r47, 0;
	mov.b64 	%fd74, {%r47, %r46};
	mul.f64 	%fd136, %fd74, %fd73;
$L__BB0_6:
	ld.param.u32 	%r103, [_Z13feyman_kerneliiiidddPdPi_param_0];
	bar.sync 	0;
	setp.ge.s32 	%p6, %r106, %r103;
	mov.f64 	%fd145, 0d0000000000000000;
	@%p6 bra 	$L__BB0_17;
	ld.param.f64 	%fd134, [_Z13feyman_kerneliiiidddPdPi_param_5];
	rcp.rn.f64 	%fd77, %fd30;
	div.rn.f64 	%fd10, %fd77, %fd30;
	rcp.rn.f64 	%fd78, %fd134;
	div.rn.f64 	%fd11, %fd78, %fd134;
	rcp.rn.f64 	%fd79, %fd32;
	div.rn.f64 	%fd12, %fd79, %fd32;
	add.s32 	%r108, %r106, 123456789;
	mov.f64 	%fd145, 0d0000000000000000;
$L__BB0_8:
	mov.f64 	%fd138, 0d3FF0000000000000;
	mov.f64 	%fd139, %fd3;
	mov.f64 	%fd140, %fd2;
	mov.f64 	%fd141, %fd1;
$L__BB0_9:
	mul.hi.s32 	%r48, %r108, -2092037281;
	add.s32 	%r49, %r48, %r108;
	shr.u32 	%r50, %r49, 31;
	shr.s32 	%r51, %r49, 16;
	add.s32 	%r52, %r51, %r50;
	mad.lo.s32 	%r53, %r52, -127773, %r108;
	mul.lo.s32 	%r54, %r52, -2836;
	mad.lo.s32 	%r55, %r53, 16807, %r54;
	setp.lt.s32 	%p7, %r55, 0;
	add.s32 	%r56, %r55, 2147483647;
	selp.b32 	%r109, %r56, %r55, %p7;
	cvt.rn.f64.s32 	%fd82, %r109;
	mul.f64 	%fd83, %fd82, 0d3E000000001C5F68;
	setp.geu.f64 	%p8, %fd83, 0d3FD5555555555555;
	mov.f64 	%fd142, 0d0000000000000000;
	@%p8 bra 	$L__BB0_11;
	mul.hi.s32 	%r57, %r109, -2092037281;
	add.s32 	%r58, %r57, %r109;
	shr.u32 	%r59, %r58, 31;
	shr.s32 	%r60, %r58, 16;
	add.s32 	%r61, %r60, %r59;
	mad.lo.s32 	%r62, %r61, -127773, %r109;
	mul.lo.s32 	%r63, %r61, -2836;
	mad.lo.s32 	%r64, %r62, 16807, %r63;
	setp.lt.s32 	%p9, %r64, 0;
	add.s32 	%r65, %r64, 2147483647;
	selp.b32 	%r109, %r65, %r64, %p9;
	cvt.rn.f64.s32 	%fd84, %r109;
	fma.rn.f64 	%fd85, %fd84, 0d3E000000001C5F68, 0dBFE0000000000000;
	setp.lt.f64 	%p10, %fd85, 0d0000000000000000;
	selp.f64 	%fd142, 0dBFAC0B1BEE5A6D84, 0d3FAC0B1BEE5A6D84, %p10;
$L__BB0_11:
	mul.hi.s32 	%r66, %r109, -2092037281;
	add.s32 	%r67, %r66, %r109;
	shr.u32 	%r68, %r67, 31;
	shr.s32 	%r69, %r67, 16;
	add.s32 	%r70, %r69, %r68;
	mad.lo.s32 	%r71, %r70, -127773, %r109;
	mul.lo.s32 	%r72, %r70, -2836;
	mad.lo.s32 	%r73, %r71, 16807, %r72;
	setp.lt.s32 	%p11, %r73, 0;
	add.s32 	%r74, %r73, 2147483647;
	selp.b32 	%r110, %r74, %r73, %p11;
	cvt.rn.f64.s32 	%fd87, %r110;
	mul.f64 	%fd88, %fd87, 0d3E000000001C5F68;
	setp.geu.f64 	%p12, %fd88, 0d3FD5555555555555;
	mov.f64 	%fd143, 0d0000000000000000;
	@%p12 bra 	$L__BB0_13;
	mul.hi.s32 	%r75, %r110, -2092037281;
	add.s32 	%r76, %r75, %r110;
	shr.u32 	%r77, %r76, 31;
	shr.s32 	%r78, %r76, 16;
	add.s32 	%r79, %r78, %r77;
	mad.lo.s32 	%r80, %r79, -127773, %r110;
	mul.lo.s32 	%r81, %r79, -2836;
	mad.lo.s32 	%r82, %r80, 16807, %r81;
	setp.lt.s32 	%p13, %r82, 0;
	add.s32 	%r83, %r82, 2147483647;
	selp.b32 	%r110, %r83, %r82, %p13;
	cvt.rn.f64.s32 	%fd89, %r110;
	fma.rn.f64 	%fd90, %fd89, 0d3E000000001C5F68, 0dBFE0000000000000;
	setp.lt.f64 	%p14, %fd90, 0d0000000000000000;
	selp.f64 	%fd143, 0dBFAC0B1BEE5A6D84, 0d3FAC0B1BEE5A6D84, %p14;
$L__BB0_13:
	mul.hi.s32 	%r84, %r110, -2092037281;
	add.s32 	%r85, %r84, %r110;
	shr.u32 	%r86, %r85, 31;
	shr.s32 	%r87, %r85, 16;
	add.s32 	%r88, %r87, %r86;
	mad.lo.s32 	%r89, %r88, -127773, %r110;
	mul.lo.s32 	%r90, %r88, -2836;
	mad.lo.s32 	%r91, %r89, 16807, %r90;
	setp.lt.s32 	%p15, %r91, 0;
	add.s32 	%r92, %r91, 2147483647;
	selp.b32 	%r108, %r92, %r91, %p15;
	cvt.rn.f64.s32 	%fd92, %r108;
	mul.f64 	%fd93, %fd92, 0d3E000000001C5F68;
	setp.geu.f64 	%p16, %fd93, 0d3FD5555555555555;
	mov.f64 	%fd144, 0d0000000000000000;
	@%p16 bra 	$L__BB0_15;
	mul.hi.s32 	%r93, %r108, -2092037281;
	add.s32 	%r94, %r93, %r108;
	shr.u32 	%r95, %r94, 31;
	shr.s32 	%r96, %r94, 16;
	add.s32 	%r97, %r96, %r95;
	mad.lo.s32 	%r98, %r97, -127773, %r108;
	mul.lo.s32 	%r99, %r97, -2836;
	mad.lo.s32 	%r100, %r98, 16807, %r99;
	setp.lt.s32 	%p17, %r100, 0;
	add.s32 	%r101, %r100, 2147483647;
	selp.b32 	%r108, %r101, %r100, %p17;
	cvt.rn.f64.s32 	%fd94, %r108;
	fma.rn.f64 	%fd95, %fd94, 0d3E000000001C5F68, 0dBFE0000000000000;
	setp.lt.f64 	%p18, %fd95, 0d0000000000000000;
	selp.f64 	%fd144, 0dBFAC0B1BEE5A6D84, 0d3FAC0B1BEE5A6D84, %p18;
$L__BB0_15:
	ld.param.f64 	%fd135, [_Z13feyman_kerneliiiidddPdPi_param_5];
	div.rn.f64 	%fd96, %fd141, %fd30;
	div.rn.f64 	%fd97, %fd96, %fd30;
	div.rn.f64 	%fd98, %fd140, %fd135;
	div.rn.f64 	%fd99, %fd98, %fd135;
	mul.f64 	%fd100, %fd99, %fd99;
	fma.rn.f64 	%fd101, %fd97, %fd97, %fd100;
	div.rn.f64 	%fd102, %fd139, %fd32;
	div.rn.f64 	%fd103, %fd102, %fd32;
	fma.rn.f64 	%fd104, %fd103, %fd103, %fd101;
	fma.rn.f64 	%fd105, %fd104, 0d4000000000000000, %fd10;
	add.f64 	%fd106, %fd11, %fd105;
	add.f64 	%fd107, %fd12, %fd106;
	add.f64 	%fd141, %fd141, %fd142;
	add.f64 	%fd140, %fd140, %fd143;
	add.f64 	%fd139, %fd139, %fd144;
	div.rn.f64 	%fd108, %fd141, %fd30;
	div.rn.f64 	%fd109, %fd108, %fd30;
	div.rn.f64 	%fd110, %fd140, %fd135;
	div.rn.f64 	%fd111, %fd110, %fd135;
	mul.f64 	%fd112, %fd111, %fd111;
	fma.rn.f64 	%fd113, %fd109, %fd109, %fd112;
	div.rn.f64 	%fd114, %fd139, %fd32;
	div.rn.f64 	%fd115, %fd114, %fd32;
	fma.rn.f64 	%fd116, %fd115, %fd115, %fd113;
	fma.rn.f64 	%fd117, %fd116, 0d4000000000000000, %fd10;
	add.f64 	%fd118, %fd11, %fd117;
	add.f64 	%fd119, %fd12, %fd118;
	fma.rn.f64 	%fd120, %fd107, 0dBF50624DD2F1A9FC, 0d3FF0000000000000;
	mul.f64 	%fd121, %fd138, %fd120;
	mul.f64 	%fd122, %fd121, %fd119;
	fma.rn.f64 	%fd123, %fd138, %fd107, %fd122;
	fma.rn.f64 	%fd138, %fd123, 0dBF40624DD2F1A9FC, %fd138;
	mul.f64 	%fd124, %fd110, %fd110;
	fma.rn.f64 	%fd125, %fd108, %fd108, %fd124;
	fma.rn.f64 	%fd126, %fd114, %fd114, %fd125;
	setp.lt.f64 	%p19, %fd126, 0d3FF0000000000000;
	@%p19 bra 	$L__BB0_9;
	ld.param.u32 	%r104, [_Z13feyman_kerneliiiidddPdPi_param_0];
	add.f64 	%fd145, %fd145, %fd138;
	add.s32 	%r106, %r106, 1024;
	setp.lt.s32 	%p20, %r106, %r104;
	@%p20 bra 	$L__BB0_8;
$L__BB0_17:
	mov.u32 	%r102, %tid.x;
	setp.ne.s32 	%p21, %r102, 0;
	atom.shared.add.f64 	%fd127, [_ZZ13feyman_kerneliiiidddPdPiE2wt], %fd145;
	bar.sync 	0;
	@%p21 bra 	$L__BB0_19;
	ld.param.u64 	%rd6, [_Z13feyman_kerneliiiidddPdPi_param_7];
	ld.param.u32 	%r105, [_Z13feyman_kerneliiiidddPdPi_param_0];
	ld.shared.f64 	%fd128, [_ZZ13feyman_kerneliiiidddPdPiE2wt];
	cvt.rn.f64.s32 	%fd129, %r105;
	div.rn.f64 	%fd130, %fd128, %fd129;
	st.shared.f64 	[_ZZ13feyman_kerneliiiidddPdPiE2wt], %fd130;
	sub.f64 	%fd131, %fd136, %fd130;
	mul.f64 	%fd132, %fd131, %fd131;
	cvta.to.global.u64 	%rd5, %rd6;
	atom.global.add.f64 	%fd133, [%rd5], %fd132;
$L__BB0_19:
	ret;

}


// ===== COMPILED SASS (sm_100) =====

	.target	sm_100

	.elftype	@"ET_EXEC"


//--------------------- .note.nv.tkinfo           --------------------------
	.section	.note.nv.tkinfo,"",@"SHT_NOTE"
	.sectionflags	@"SHF_NOTE_NV_TKINFO"
	.tkinfo
        /*0018*/ 	.word	0x00000002
        /*0030*/ 	.string	""
        /*0030*/ 	.string	"ptxas"
        /*0030*/ 	.string	"Cuda compilation tools, release 13.0, V13.0.88"
        /*0030*/ 	.string	"Build cuda_13.0.r13.0/compiler.36424714_0"
        /*0030*/ 	.string	"-arch sm_100 -m 64 "



//--------------------- .note.nv.cuinfo           --------------------------
	.section	.note.nv.cuinfo,"",@"SHT_NOTE"
	.sectionflags	@"SHF_NOTE_NV_CUINFO"
        /*0018*/ 	.short	0x0002
        /*001a*/ 	.short	0x0064
        /*001c*/ 	.short	0x0082
	.zero		2


//--------------------- .nv.info                  --------------------------
	.section	.nv.info,"",@"SHT_CUDA_INFO"
	.align	4


	//----- nvinfo : EIATTR_REGCOUNT
	.align		4
        /*0000*/ 	.byte	0x04, 0x2f
        /*0002*/ 	.short	(.L_1 - .L_0)
	.align		4
.L_0:
        /*0004*/ 	.word	index@(_Z13feyman_kerneliiiidddPdPi)
        /*0008*/ 	.word	0x0000003a


	//----- nvinfo : EIATTR_FRAME_SIZE
	.align		4
.L_1:
        /*000c*/ 	.byte	0x04, 0x11
        /*000e*/ 	.short	(.L_3 - .L_2)
	.align		4
.L_2:
        /*0010*/ 	.word	index@($__internal_1_$__cuda_sm20_div_rn_f64_full)
        /*0014*/ 	.word	0x00000000


	//----- nvinfo : EIATTR_FRAME_SIZE
	.align		4
.L_3:
        /*0018*/ 	.byte	0x04, 0x11
        /*001a*/ 	.short	(.L_5 - .L_4)
	.align		4
.L_4:
        /*001c*/ 	.word	index@($__internal_0_$__cuda_sm20_dblrcp_rn_slowpath_v3)
        /*0020*/ 	.word	0x00000000


	//----- nvinfo : EIATTR_FRAME_SIZE
	.align		4
.L_5:
        /*0024*/ 	.byte	0x04, 0x11
        /*0026*/ 	.short	(.L_7 - .L_6)
	.align		4
.L_6:
        /*0028*/ 	.word	index@(_Z13feyman_kerneliiiidddPdPi)
        /*002c*/ 	.word	0x00000000


	//----- nvinfo : EIATTR_MIN_STACK_SIZE
	.align		4
.L_7:
        /*0030*/ 	.byte	0x04, 0x12
        /*0032*/ 	.short	(.L_9 - .L_8)
	.align		4
.L_8:
        /*0034*/ 	.word	index@(_Z13feyman_kerneliiiidddPdPi)
        /*0038*/ 	.word	0x00000000
.L_9:


//--------------------- .nv.compat                --------------------------
	.section	.nv.compat,"",@"SHT_CUDA_COMPAT_INFO"
	.align	4
        /*0000*/ 	.byte	0x02, 0x09, 0x00, 0x00, 0x02, 0x02, 0x01, 0x00, 0x02, 0x05, 0x05, 0x00, 0x03, 0x07, 0x01, 0x01
        /*0010*/ 	.byte	0x02, 0x03, 0x00, 0x00, 0x02, 0x06, 0x01, 0x00, 0x04, 0x0b, 0x08, 0x00, 0x01, 0x00, 0x00, 0x00
        /*0020*/ 	.byte	0x00, 0x00, 0x00, 0x00


//--------------------- .nv.info._Z13feyman_kerneliiiidddPdPi --------------------------
	.section	.nv.info._Z13feyman_kerneliiiidddPdPi,"",@"SHT_CUDA_INFO"
	.sectionflags	@""
	.align	4


	//----- nvinfo : EIATTR_CUDA_API_VERSION
	.align		4
        /*0000*/ 	.byte	0x04, 0x37
        /*0002*/ 	.short	(.L_11 - .L_10)
.L_10:
        /*0004*/ 	.word	0x00000082


	//----- nvinfo : EIATTR_KPARAM_INFO
	.align		4
.L_11:
        /*0008*/ 	.byte	0x04, 0x17
        /*000a*/ 	.short	(.L_13 - .L_12)
.L_12:
        /*000c*/ 	.word	0x00000000
        /*0010*/ 	.short	0x0008
        /*0012*/ 	.short	0x0030
        /*0014*/ 	.byte	0x00, 0xf5, 0x21, 0x00


	//----- nvinfo : EIATTR_KPARAM_INFO
	.align		4
.L_13:
        /*0018*/ 	.byte	0x04, 0x17
        /*001a*/ 	.short	(.L_15 - .L_14)
.L_14:
        /*001c*/ 	.word	0x00000000
        /*0020*/ 	.short	0x0007
        /*0022*/ 	.short	0x0028
        /*0024*/ 	.byte	0x00, 0xf5, 0x21, 0x00


	//----- nvinfo : EIATTR_KPARAM_INFO
	.align		4
.L_15:
        /*0028*/ 	.byte	0x04, 0x17
        /*002a*/ 	.short	(.L_17 - .L_16)
.L_16:
        /*002c*/ 	.word	0x00000000
        /*0030*/ 	.short	0x0006
        /*0032*/ 	.short	0x0020
        /*0034*/ 	.byte	0x00, 0xf0, 0x21, 0x00


	//----- nvinfo : EIATTR_KPARAM_INFO
	.align		4
.L_17:
        /*0038*/ 	.byte	0x04, 0x17
        /*003a*/ 	.short	(.L_19 - .L_18)
.L_18:
        /*003c*/ 	.word	0x00000000
        /*0040*/ 	.short	0x0005
        /*0042*/ 	.short	0x0018
        /*0044*/ 	.byte	0x00, 0xf0, 0x21, 0x00


	//----- nvinfo : EIATTR_KPARAM_INFO
	.align		4
.L_19:
        /*0048*/ 	.byte	0x04, 0x17
        /*004a*/ 	.short	(.L_21 - .L_20)
.L_20:
        /*004c*/ 	.word	0x00000000
        /*0050*/ 	.short	0x0004
        /*0052*/ 	.short	0x0010
        /*0054*/ 	.byte	0x00, 0xf0, 0x21, 0x00


	//----- nvinfo : EIATTR_KPARAM_INFO
	.align		4
.L_21:
        /*0058*/ 	.byte	0x04, 0x17
        /*005a*/ 	.short	(.L_23 - .L_22)
.L_22:
        /*005c*/ 	.word	0x00000000
        /*0060*/ 	.short	0x0003
        /*0062*/ 	.short	0x000c
        /*0064*/ 	.byte	0x00, 0xf0, 0x11, 0x00


	//----- nvinfo : EIATTR_KPARAM_INFO
	.align		4
.L_23:
        /*0068*/ 	.byte	0x04, 0x17
        /*006a*/ 	.short	(.L_25 - .L_24)
.L_24:
        /*006c*/ 	.word	0x00000000
        /*0070*/ 	.short	0x0002
        /*0072*/ 	.short	0x0008
        /*0074*/ 	.byte	0x00, 0xf0, 0x11, 0x00


	//----- nvinfo : EIATTR_KPARAM_INFO
	.align		4
.L_25:
        /*0078*/ 	.byte	0x04, 0x17
        /*007a*/ 	.short	(.L_27 - .L_26)
.L_26:
        /*007c*/ 	.word	0x00000000
        /*0080*/ 	.short	0x0001
        /*0082*/ 	.short	0x0004
        /*0084*/ 	.byte	0x00, 0xf0, 0x11, 0x00


	//----- nvinfo : EIATTR_KPARAM_INFO
	.align		4
.L_27:
        /*0088*/ 	.byte	0x04, 0x17
        /*008a*/ 	.short	(.L_29 - .L_28)
.L_28:
        /*008c*/ 	.word	0x00000000
        /*0090*/ 	.short	0x0000
        /*0092*/ 	.short	0x0000
        /*0094*/ 	.byte	0x00, 0xf0, 0x11, 0x00


	//----- nvinfo : EIATTR_SPARSE_MMA_MASK
	.align		4
.L_29:
        /*0098*/ 	.byte	0x03, 0x50
        /*009a*/ 	.short	0x0000


	//----- nvinfo : EIATTR_MAXREG_COUNT
	.align		4
        /*009c*/ 	.byte	0x03, 0x1b
        /*009e*/ 	.short	0x00ff


	//----- nvinfo : EIATTR_NUM_BARRIERS
	.align		4
        /*00a0*/ 	.byte	0x02, 0x4c
        /*00a2*/ 	.byte	0x01
	.zero		1


	//----- nvinfo : EIATTR_MERCURY_ISA_VERSION
	.align		4
        /*00a4*/ 	.byte	0x03, 0x5f
        /*00a6*/ 	.short	0x0101


	//----- nvinfo : EIATTR_INT_WARP_WIDE_INSTR_OFFSETS
	.align		4
        /*00a8*/ 	.byte	0x04, 0x31
        /*00aa*/ 	.short	(.L_31 - .L_30)


	//   ....[0]....
.L_30:
        /*00ac*/ 	.word	0x00000bd0


	//----- nvinfo : EIATTR_VRC_CTA_INIT_COUNT
	.align		4
.L_31:
        /*00b0*/ 	.byte	0x02, 0x4a
	.zero		1
	.zero		1


	//----- nvinfo : EIATTR_EXIT_INSTR_OFFSETS
	.align		4
        /*00b4*/ 	.byte	0x04, 0x1c
        /*00b6*/ 	.short	(.L_33 - .L_32)


	//   ....[0]....
.L_32:
        /*00b8*/ 	.word	0x00000b10


	//   ....[1]....
        /*00bc*/ 	.word	0x00003610


	//   ....[2]....
        /*00c0*/ 	.word	0x00003810


	//----- nvinfo : EIATTR_CRS_STACK_SIZE
	.align		4
.L_33:
        /*00c4*/ 	.byte	0x04, 0x1e
        /*00c6*/ 	.short	(.L_35 - .L_34)
.L_34:
        /*00c8*/ 	.word	0x00000000


	//----- nvinfo : EIATTR_CBANK_PARAM_SIZE
	.align		4
.L_35:
        /*00cc*/ 	.byte	0x03, 0x19
        /*00ce*/ 	.short	0x0038


	//----- nvinfo : EIATTR_PARAM_CBANK
	.align		4
        /*00d0*/ 	.byte	0x04, 0x0a
        /*00d2*/ 	.short	(.L_37 - .L_36)
	.align		4
.L_36:
        /*00d4*/ 	.word	index@(.nv.constant0._Z13feyman_kerneliiiidddPdPi)
        /*00d8*/ 	.short	0x0380
        /*00da*/ 	.short	0x0038


	//----- nvinfo : EIATTR_SW_WAR
	.align		4
.L_37:
        /*00dc*/ 	.byte	0x04, 0x36
        /*00de*/ 	.short	(.L_39 - .L_38)
.L_38:
        /*00e0*/ 	.word	0x00000008
.L_39:


//--------------------- .nv.callgraph             --------------------------
	.section	.nv.callgraph,"",@"SHT_CUDA_CALLGRAPH"
	.align	4
	.sectionentsize	8
	.align		4
        /*0000*/ 	.word	0x00000000
	.align		4
        /*0004*/ 	.word	0xffffffff
	.align		4
        /*0008*/ 	.word	0x00000000
	.align		4
        /*000c*/ 	.word	0xfffffffe
	.align		4
        /*0010*/ 	.word	0x00000000
	.align		4
        /*0014*/ 	.word	0xfffffffd
	.align		4
        /*0018*/ 	.word	0x00000000
	.align		4
        /*001c*/ 	.word	0xfffffffc


//--------------------- .text._Z13feyman_kerneliiiidddPdPi --------------------------
	.section	.text._Z13feyman_kerneliiiidddPdPi,"ax",@progbits
	.align	128
        .global         _Z13feyman_kerneliiiidddPdPi
        .type           _Z13feyman_kerneliiiidddPdPi,@function
        .size           _Z13feyman_kerneliiiidddPdPi,(.L_x_71 - _Z13feyman_kerneliiiidddPdPi)
        .other          _Z13feyman_kerneliiiidddPdPi,@"STO_CUDA_ENTRY STV_DEFAULT"
_Z13feyman_kerneliiiidddPdPi:
.text._Z13feyman_kerneliiiidddPdPi:
[----:B------:R-:W-:Y:S01]  /*0000*/  LDC R1, c[0x0][0x37c] ;  /* 0x0000df00ff017b82 */ /* 0x000fe20000000800 */
[----:B------:R-:W0:Y:S07]  /*0010*/  LDCU UR5, c[0x0][0x384] ;  /* 0x00007080ff0577ac */ /* 0x000e2e0008000800 */
[----:B------:R-:W1:Y:S01]  /*0020*/  S2UR UR6, SR_CTAID.X ;  /* 0x00000000000679c3 */ /* 0x000e620000002500 */
[----:B------:R-:W-:Y:S01]  /*0030*/  IMAD.MOV.U32 R4, RZ, RZ, 0x1 ;  /* 0x00000001ff047424 */ /* 0x000fe200078e00ff */
[----:B------:R-:W2:Y:S01]  /*0040*/  LDCU.64 UR8, c[0x0][0x390] ;  /* 0x00007200ff0877ac */ /* 0x000ea20008000a00 */
[----:B0-----:R-:W-:-:S09]  /*0050*/  UIADD3 UR4, UPT, UPT, UR5, -0x1, URZ ;  /* 0xffffffff05047890 */ /* 0x001fd2000fffe0ff */
[----:B------:R-:W0:Y:S01]  /*0060*/  I2F.F64 R44, UR4 ;  /* 0x00000004002c7d12 */ /* 0x000e220008201c00 */
[----:B-1----:R-:W-:-:S04]  /*0070*/  ULOP3.LUT UR4, URZ, UR6, URZ, 0x33, !UPT ;  /* 0x00000006ff047292 */ /* 0x002fc8000f8e33ff */
[----:B------:R-:W-:-:S03]  /*0080*/  UIADD3 UR4, UPT, UPT, UR4, UR5, URZ ;  /* 0x0000000504047290 */ /* 0x000fc6000fffe0ff */
[----:B0-----:R-:W0:Y:S02]  /*0090*/  MUFU.RCP64H R5, R45 ;  /* 0x0000002d00057308 */ /* 0x001e240000001800 */
[----:B0-----:R-:W-:-:S08]  /*00a0*/  DFMA R2, -R44, R4, 1 ;  /* 0x3ff000002c02742b */ /* 0x001fd00000000104 */
[----:B------:R-:W-:Y:S02]  /*00b0*/  DFMA R6, R2, R2, R2 ;  /* 0x000000020206722b */ /* 0x000fe40000000002 */
[----:B------:R-:W2:Y:S06]  /*00c0*/  I2F.F64 R2, UR4 ;  /* 0x0000000400027d12 */ /* 0x000eac0008201c00 */
[----:B------:R-:W-:Y:S02]  /*00d0*/  DFMA R6, R4, R6, R4 ;  /* 0x000000060406722b */ /* 0x000fe40000000004 */
[----:B------:R-:W0:Y:S06]  /*00e0*/  I2F.F64.U32 R4, UR6 ;  /* 0x0000000600047d12 */ /* 0x000e2c0008201800 */
[----:B------:R-:W-:-:S02]  /*00f0*/  DFMA R8, -R44, R6, 1 ;  /* 0x3ff000002c08742b */ /* 0x000fc40000000106 */
[----:B--2---:R-:W-:-:S06]  /*0100*/  DMUL R2, R2, UR8 ;  /* 0x0000000802027c28 */ /* 0x004fcc0008000000 */
[----:B------:R-:W-:Y:S02]  /*0110*/  DFMA R8, R6, R8, R6 ;  /* 0x000000080608722b */ /* 0x000fe40000000006 */
[----:B0-----:R-:W-:Y:S01]  /*0120*/  DFMA R24, R4, UR8, -R2 ;  /* 0x0000000804187c2b */ /* 0x001fe20008000802 */
[----:B------:R-:W0:Y:S07]  /*0130*/  S2UR UR8, SR_CTAID.Y ;  /* 0x00000000000879c3 */ /* 0x000e2e0000002600 */
[----:B------:R-:W-:Y:S01]  /*0140*/  DMUL R18, R24, R8 ;  /* 0x0000000818127228 */ /* 0x000fe20000000000 */
[----:B------:R-:W1:Y:S01]  /*0150*/  S2UR UR9, SR_CTAID.Z ;  /* 0x00000000000979c3 */ /* 0x000e620000002700 */
[----:B------:R-:W-:-:S06]  /*0160*/  FSETP.GEU.AND P1, PT, |R25|, 6.5827683646048100446e-37, PT ;  /* 0x036000001900780b */ /* 0x000fcc0003f2e200 */
[----:B------:R-:W-:-:S08]  /*0170*/  DFMA R2, -R44, R18, R24 ;  /* 0x000000122c02722b */ /* 0x000fd00000000118 */
[----:B------:R-:W-:Y:S01]  /*0180*/  DFMA R18, R8, R2, R18 ;  /* 0x000000020812722b */ /* 0x000fe20000000012 */
[----:B0-----:R-:W-:Y:S02]  /*0190*/  ULOP3.LUT UR4, URZ, UR8, URZ, 0x33, !UPT ;  /* 0x00000008ff047292 */ /* 0x001fe4000f8e33ff */
[----:B-1----:R-:W-:-:S07]  /*01a0*/  ULOP3.LUT UR5, URZ, UR9, URZ, 0x33, !UPT ;  /* 0x00000009ff057292 */ /* 0x002fce000f8e33ff */
[----:B------:R-:W-:-:S05]  /*01b0*/  FFMA R0, RZ, R45, R19 ;  /* 0x0000002dff007223 */ /* 0x000fca0000000013 */
[----:B------:R-:W-:-:S13]  /*01c0*/  FSETP.GT.AND P0, PT, |R0|, 1.469367938527859385e-39, PT ;  /* 0x001000000000780b */ /* 0x000fda0003f04200 */
[----:B------:R-:W-:Y:S05]  /*01d0*/  @P0 BRA P1, `(.L_x_0) ;  /* 0x0000000000140947 */ /* 0x000fea0000800000 */
[----:B------:R-:W-:Y:S01]  /*01e0*/  IMAD.MOV.U32 R46, RZ, RZ, R44 ;  /* 0x000000ffff2e7224 */ /* 0x000fe200078e002c */
[----:B------:R-:W-:-:S07]  /*01f0*/  MOV R22, 0x210 ;  /* 0x0000021000167802 */ /* 0x000fce0000000f00 */
[----:B------:R-:W-:Y:S05]  /*0200*/  CALL.REL.NOINC `($__internal_1_$__cuda_sm20_div_rn_f64_full) ;  /* 0x0000003800287944 */ /* 0x000fea0003c00000 */
[----:B------:R-:W-:Y:S01]  /*0210*/  IMAD.MOV.U32 R18, RZ, RZ, R26 ;  /* 0x000000ffff127224 */ /* 0x000fe200078e001a */
[----:B------:R-:W-:-:S07]  /*0220*/  MOV R19, R27 ;  /* 0x0000001b00137202 */ /* 0x000fce0000000f00 */
.L_x_0:
[----:B------:R-:W0:Y:S01]  /*0230*/  LDCU UR6, c[0x0][0x388] ;  /* 0x00007100ff0677ac */ /* 0x000e220008000800 */
[----:B------:R-:W-:Y:S01]  /*0240*/  IMAD.MOV.U32 R4, RZ, RZ, 0x1 ;  /* 0x00000001ff047424 */ /* 0x000fe200078e00ff */
[----:B0-----:R-:W-:Y:S02]  /*0250*/  UIADD3 UR7, UPT, UPT, UR6, -0x1, URZ ;  /* 0xffffffff06077890 */ /* 0x001fe4000fffe0ff */
[----:B------:R-:W-:-:S07]  /*0260*/  UIADD3 UR4, UPT, UPT, UR4, UR6, URZ ;  /* 0x0000000604047290 */ /* 0x000fce000fffe0ff */
[----:B------:R-:W0:Y:S02]  /*0270*/  I2F.F64 R44, UR7 ;  /* 0x00000007002c7d12 */ /* 0x000e240008201c00 */
[----:B------:R-:W1:Y:S06]  /*0280*/  LDCU.64 UR6, c[0x0][0x398] ;  /* 0x00007300ff0677ac */ /* 0x000e6c0008000a00 */
[----:B0-----:R-:W0:Y:S02]  /*0290*/  MUFU.RCP64H R5, R45 ;  /* 0x0000002d00057308 */ /* 0x001e240000001800 */
[----:B0-----:R-:W-:-:S08]  /*02a0*/  DFMA R2, -R44, R4, 1 ;  /* 0x3ff000002c02742b */ /* 0x001fd00000000104 */
[----:B------:R-:W-:Y:S02]  /*02b0*/  DFMA R6, R2, R2, R2 ;  /* 0x000000020206722b */ /* 0x000fe40000000002 */
[----:B------:R-:W1:Y:S06]  /*02c0*/  I2F.F64 R2, UR4 ;  /* 0x0000000400027d12 */ /* 0x000e6c0008201c00 */
[----:B------:R-:W-:Y:S02]  /*02d0*/  DFMA R6, R4, R6, R4 ;  /* 0x000000060406722b */ /* 0x000fe40000000004 */
[----:B------:R-:W0:Y:S06]  /*02e0*/  I2F.F64.U32 R4, UR8 ;  /* 0x0000000800047d12 */ /* 0x000e2c0008201800 */
[----:B------:R-:W-:-:S02]  /*02f0*/  DFMA R8, -R44, R6, 1 ;  /* 0x3ff000002c08742b */ /* 0x000fc40000000106 */
[----:B-1----:R-:W-:-:S06]  /*0300*/  DMUL R2, R2, UR6 ;  /* 0x0000000602027c28 */ /* 0x002fcc0008000000 */
[----:B------:R-:W-:Y:S02]  /*0310*/  DFMA R8, R6, R8, R6 ;  /* 0x000000080608722b */ /* 0x000fe40000000006 */
[----:B0-----:R-:W-:-:S08]  /*0320*/  DFMA R24, R4, UR6, -R2 ;  /* 0x0000000604187c2b */ /* 0x001fd00008000802 */
[----:B------:R-:W-:Y:S02]  /*0330*/  DMUL R16, R24, R8 ;  /* 0x0000000818107228 */ /* 0x000fe40000000000 */
[----:B------:R-:W-:-:S06]  /*0340*/  FSETP.GEU.AND P1, PT, |R25|, 6.5827683646048100446e-37, PT ;  /* 0x036000001900780b */ /* 0x000fcc0003f2e200 */
[----:B------:R-:W-:-:S08]  /*0350*/  DFMA R2, -R44, R16, R24 ;  /* 0x000000102c02722b */ /* 0x000fd00000000118 */
[----:B------:R-:W-:-:S10]  /*0360*/  DFMA R16, R8, R2, R16 ;  /* 0x000000020810722b */ /* 0x000fd40000000010 */
        /* <DEDUP_REMOVED lines=8> */
.L_x_1:
        /* <DEDUP_REMOVED lines=28> */
.L_x_2:
[----:B------:R-:W0:Y:S01]  /*05b0*/  LDCU UR4, c[0x0][0x394] ;  /* 0x00007280ff0477ac */ /* 0x000e220008000800 */
[----:B------:R-:W1:Y:S01]  /*05c0*/  LDC.64 R6, c[0x0][0x390] ;  /* 0x0000e400ff067b82 */ /* 0x000e620000000a00 */
[----:B------:R-:W-:Y:S01]  /*05d0*/  IMAD.MOV.U32 R2, RZ, RZ, 0x1 ;  /* 0x00000001ff027424 */ /* 0x000fe200078e00ff */
[----:B------:R-:W2:Y:S01]  /*05e0*/  S2R R0, SR_TID.X ;  /* 0x0000000000007919 */ /* 0x000ea20000002100 */
[----:B------:R-:W-:Y:S01]  /*05f0*/  FSETP.GEU.AND P1, PT, |R19|, 6.5827683646048100446e-37, PT ;  /* 0x036000001300780b */ /* 0x000fe20003f2e200 */
[----:B------:R-:W-:Y:S01]  /*0600*/  BSSY.RECONVERGENT B0, `(.L_x_3) ;  /* 0x0000016000007945 */ /* 0x000fe20003800200 */
[----:B0-----:R-:W1:Y:S02]  /*0610*/  MUFU.RCP64H R3, UR4 ;  /* 0x0000000400037d08 */ /* 0x001e640008001800 */
[----:B-1----:R-:W-:-:S08]  /*0620*/  DFMA R4, R2, -R6, 1 ;  /* 0x3ff000000204742b */ /* 0x002fd00000000806 */
[----:B------:R-:W-:-:S08]  /*0630*/  DFMA R4, R4, R4, R4 ;  /* 0x000000040404722b */ /* 0x000fd00000000004 */
[----:B------:R-:W-:-:S08]  /*0640*/  DFMA R4, R2, R4, R2 ;  /* 0x000000040204722b */ /* 0x000fd00000000002 */
[----:B------:R-:W-:-:S08]  /*0650*/  DFMA R2, R4, -R6, 1 ;  /* 0x3ff000000402742b */ /* 0x000fd00000000806 */
[----:B------:R-:W-:-:S08]  /*0660*/  DFMA R2, R4, R2, R4 ;  /* 0x000000020402722b */ /* 0x000fd00000000004 */
[----:B------:R-:W-:-:S08]  /*0670*/  DMUL R4, R2, R18 ;  /* 0x0000001202047228 */ /* 0x000fd00000000000 */
[----:B------:R-:W-:-:S08]  /*0680*/  DFMA R6, R4, -R6, R18 ;  /* 0x800000060406722b */ /* 0x000fd00000000012 */
[----:B------:R-:W-:-:S10]  /*0690*/  DFMA R2, R2, R6, R4 ;  /* 0x000000060202722b */ /* 0x000fd40000000004 */
[----:B------:R-:W-:-:S05]  /*06a0*/  FFMA R4, RZ, UR4, R3 ;  /* 0x00000004ff047c23 */ /* 0x000fca0008000003 */
[----:B------:R-:W-:-:S13]  /*06b0*/  FSETP.GT.AND P0, PT, |R4|, 1.469367938527859385e-39, PT ;  /* 0x001000000400780b */ /* 0x000fda0003f04200 */
[----:B--2---:R-:W-:Y:S05]  /*06c0*/  @P0 BRA P1, `(.L_x_4) ;  /* 0x0000000000240947 */ /* 0x004fea0000800000 */
[----:B------:R-:W0:Y:S01]  /*06d0*/  LDCU.64 UR4, c[0x0][0x390] ;  /* 0x00007200ff0477ac */ /* 0x000e220008000a00 */
[----:B------:R-:W-:Y:S01]  /*06e0*/  IMAD.MOV.U32 R24, RZ, RZ, R18 ;  /* 0x000000ffff187224 */ /* 0x000fe200078e0012 */
[----:B------:R-:W-:Y:S01]  /*06f0*/  MOV R22, 0x740 ;  /* 0x0000074000167802 */ /* 0x000fe20000000f00 */
[----:B------:R-:W-:Y:S02]  /*0700*/  IMAD.MOV.U32 R25, RZ, RZ, R19 ;  /* 0x000000ffff197224 */ /* 0x000fe400078e0013 */
[----:B0-----:R-:W-:Y:S01]  /*0710*/  IMAD.U32 R46, RZ, RZ, UR4 ;  /* 0x00000004ff2e7e24 */ /* 0x001fe2000f8e00ff */
[----:B------:R-:W-:-:S07]  /*0720*/  MOV R45, UR5 ;  /* 0x00000005002d7c02 */ /* 0x000fce0008000f00 */
[----:B------:R-:W-:Y:S05]  /*0730*/  CALL.REL.NOINC `($__internal_1_$__cuda_sm20_div_rn_f64_full) ;  /* 0x0000003000dc7944 */ /* 0x000fea0003c00000 */
[----:B------:R-:W-:Y:S02]  /*0740*/  IMAD.MOV.U32 R2, RZ, RZ, R26 ;  /* 0x000000ffff027224 */ /* 0x000fe400078e001a */
[----:B------:R-:W-:-:S07]  /*0750*/  IMAD.MOV.U32 R3, RZ, RZ, R27 ;  /* 0x000000ffff037224 */ /* 0x000fce00078e001b */
.L_x_4:
[----:B------:R-:W-:Y:S05]  /*0760*/  BSYNC.RECONVERGENT B0 ;  /* 0x0000000000007941 */ /* 0x000fea0003800200 */
.L_x_3:
[----:B------:R-:W0:Y:S01]  /*0770*/  LDCU UR4, c[0x0][0x39c] ;  /* 0x00007380ff0477ac */ /* 0x000e220008000800 */
[----:B------:R-:W1:Y:S01]  /*0780*/  LDC.64 R8, c[0x0][0x398] ;  /* 0x0000e600ff087b82 */ /* 0x000e620000000a00 */
[----:B------:R-:W-:Y:S01]  /*0790*/  MOV R4, 0x1 ;  /* 0x0000000100047802 */ /* 0x000fe20000000f00 */
[----:B------:R-:W-:Y:S01]  /*07a0*/  BSSY.RECONVERGENT B0, `(.L_x_5) ;  /* 0x0000017000007945 */ /* 0x000fe20003800200 */
[----:B------:R-:W-:Y:S01]  /*07b0*/  FSETP.GEU.AND P1, PT, |R17|, 6.5827683646048100446e-37, PT ;  /* 0x036000001100780b */ /* 0x000fe20003f2e200 */
[----:B0-----:R-:W1:Y:S03]  /*07c0*/  MUFU.RCP64H R5, UR4 ;  /* 0x0000000400057d08 */ /* 0x001e660008001800 */
        /* <DEDUP_REMOVED lines=10> */
[----:B------:R-:W-:Y:S05]  /*0870*/  @P0 BRA P1, `(.L_x_6) ;  /* 0x0000000000240947 */ /* 0x000fea0000800000 */
[----:B------:R-:W0:Y:S01]  /*0880*/  LDCU.64 UR4, c[0x0][0x398] ;  /* 0x00007300ff0477ac */ /* 0x000e220008000a00 */
[----:B------:R-:W-:Y:S01]  /*0890*/  IMAD.MOV.U32 R24, RZ, RZ, R16 ;  /* 0x000000ffff187224 */ /* 0x000fe200078e0010 */
[----:B------:R-:W-:Y:S02]  /*08a0*/  MOV R25, R17 ;  /* 0x0000001100197202 */ /* 0x000fe40000000f00 */
[----:B------:R-:W-:Y:S01]  /*08b0*/  MOV R22, 0x8f0 ;  /* 0x000008f000167802 */ /* 0x000fe20000000f00 */
[----:B0-----:R-:W-:Y:S02]  /*08c0*/  IMAD.U32 R46, RZ, RZ, UR4 ;  /* 0x00000004ff2e7e24 */ /* 0x001fe4000f8e00ff */
[----:B------:R-:W-:-:S07]  /*08d0*/  IMAD.U32 R45, RZ, RZ, UR5 ;  /* 0x00000005ff2d7e24 */ /* 0x000fce000f8e00ff */
[----:B------:R-:W-:Y:S05]  /*08e0*/  CALL.REL.NOINC `($__internal_1_$__cuda_sm20_div_rn_f64_full) ;  /* 0x0000003000707944 */ /* 0x000fea0003c00000 */
[----:B------:R-:W-:Y:S02]  /*08f0*/  IMAD.MOV.U32 R4, RZ, RZ, R26 ;  /* 0x000000ffff047224 */ /* 0x000fe400078e001a */
[----:B------:R-:W-:-:S07]  /*0900*/  IMAD.MOV.U32 R5, RZ, RZ, R27 ;  /* 0x000000ffff057224 */ /* 0x000fce00078e001b */
.L_x_6:
[----:B------:R-:W-:Y:S05]  /*0910*/  BSYNC.RECONVERGENT B0 ;  /* 0x0000000000007941 */ /* 0x000fea0003800200 */
.L_x_5:
[----:B------:R-:W0:Y:S01]  /*0920*/  LDCU UR4, c[0x0][0x3a4] ;  /* 0x00007480ff0477ac */ /* 0x000e220008000800 */
[----:B------:R-:W1:Y:S01]  /*0930*/  LDC.64 R10, c[0x0][0x3a0] ;  /* 0x0000e800ff0a7b82 */ /* 0x000e620000000a00 */
[----:B------:R-:W-:Y:S01]  /*0940*/  IMAD.MOV.U32 R6, RZ, RZ, 0x1 ;  /* 0x00000001ff067424 */ /* 0x000fe200078e00ff */
[----:B------:R-:W-:Y:S01]  /*0950*/  FSETP.GEU.AND P1, PT, |R15|, 6.5827683646048100446e-37, PT ;  /* 0x036000000f00780b */ /* 0x000fe20003f2e200 */
[----:B------:R-:W-:Y:S01]  /*0960*/  DMUL R4, R4, R4 ;  /* 0x0000000404047228 */ /* 0x000fe20000000000 */
[----:B------:R-:W-:Y:S07]  /*0970*/  BSSY.RECONVERGENT B0, `(.L_x_7) ;  /* 0x0000017000007945 */ /* 0x000fee0003800200 */
[----:B------:R-:W-:Y:S01]  /*0980*/  DFMA R2, R2, R2, R4 ;  /* 0x000000020202722b */ /* 0x000fe20000000004 */
        /* <DEDUP_REMOVED lines=13> */
[----:B------:R-:W-:Y:S01]  /*0a60*/  MOV R24, R14 ;  /* 0x0000000e00187202 */ /* 0x000fe20000000f00 */
[----:B------:R-:W-:Y:S01]  /*0a70*/  IMAD.MOV.U32 R25, RZ, RZ, R15 ;  /* 0x000000ffff197224 */ /* 0x000fe200078e000f */
[----:B------:R-:W-:Y:S01]  /*0a80*/  MOV R22, 0xac0 ;  /* 0x00000ac000167802 */ /* 0x000fe20000000f00 */
[----:B0-----:R-:W-:Y:S02]  /*0a90*/  IMAD.U32 R46, RZ, RZ, UR4 ;  /* 0x00000004ff2e7e24 */ /* 0x001fe4000f8e00ff */
[----:B------:R-:W-:-:S07]  /*0aa0*/  IMAD.U32 R45, RZ, RZ, UR5 ;  /* 0x00000005ff2d7e24 */ /* 0x000fce000f8e00ff */
[----:B------:R-:W-:Y:S05]  /*0ab0*/  CALL.REL.NOINC `($__internal_1_$__cuda_sm20_div_rn_f64_full) ;  /* 0x0000002c00fc7944 */ /* 0x000fea0003c00000 */
[----:B------:R-:W-:Y:S01]  /*0ac0*/  MOV R6, R26 ;  /* 0x0000001a00067202 */ /* 0x000fe20000000f00 */
[----:B------:R-:W-:-:S07]  /*0ad0*/  IMAD.MOV.U32 R7, RZ, RZ, R27 ;  /* 0x000000ffff077224 */ /* 0x000fce00078e001b */
.L_x_8:
[----:B------:R-:W-:Y:S05]  /*0ae0*/  BSYNC.RECONVERGENT B0 ;  /* 0x0000000000007941 */ /* 0x000fea0003800200 */
.L_x_7:
[----:B------:R-:W-:-:S08]  /*0af0*/  DFMA R2, R6, R6, R2 ;  /* 0x000000060602722b */ /* 0x000fd00000000002 */
[----:B------:R-:W-:-:S14]  /*0b00*/  DSETP.GT.AND P0, PT, R2, 1, PT ;  /* 0x3ff000000200742a */ /* 0x000fdc0003f04000 */
[----:B------:R-:W-:Y:S05]  /*0b10*/  @P0 EXIT ;  /* 0x000000000000094d */ /* 0x000fea0003800000 */
[----:B------:R-:W-:Y:S01]  /*0b20*/  DADD R6, R2, -1 ;  /* 0xbff0000002067429 */ /* 0x000fe20000000000 */
[----:B------:R-:W-:Y:S01]  /*0b30*/  ISETP.NE.AND P0, PT, R0, RZ, PT ;  /* 0x000000ff0000720c */ /* 0x000fe20003f05270 */
[----:B------:R-:W-:Y:S01]  /*0b40*/  IMAD.MOV.U32 R2, RZ, RZ, 0x652b82fe ;  /* 0x652b82feff027424 */ /* 0x000fe200078e00ff */
[----:B------:R-:W0:Y:S01]  /*0b50*/  LDCU.64 UR6, c[0x0][0x358] ;  /* 0x00006b00ff0677ac */ /* 0x000e220008000a00 */
[----:B------:R-:W-:Y:S01]  /*0b60*/  IMAD.MOV.U32 R3, RZ, RZ, 0x3ff71547 ;  /* 0x3ff71547ff037424 */ /* 0x000fe200078e00ff */
[----:B------:R-:W-:Y:S05]  /*0b70*/  BSSY.RECONVERGENT B0, `(.L_x_9) ;  /* 0x000000f000007945 */ /* 0x000fea0003800200 */
[----:B------:R-:W-:-:S08]  /*0b80*/  DFMA R8, R6, R2, 6.75539944105574400000e+15 ;  /* 0x433800000608742b */ /* 0x000fd00000000002 */
[----:B------:R-:W-:Y:S01]  /*0b90*/  DADD R4, R8, -6.75539944105574400000e+15 ;  /* 0xc338000008047429 */ /* 0x000fe20000000000 */
[----:B------:R-:W-:Y:S10]  /*0ba0*/  @P0 BRA `(.L_x_10) ;  /* 0x00000000002c0947 */ /* 0x000ff40003800000 */
[----:B------:R-:W1:Y:S01]  /*0bb0*/  S2R R10, SR_LANEID ;  /* 0x00000000000a7919 */ /* 0x000e620000000000 */
[----:B------:R-:W0:Y:S01]  /*0bc0*/  LDC.64 R2, c[0x0][0x3b0] ;  /* 0x0000ec00ff027b82 */ /* 0x000e220000000a00 */
[----:B------:R-:W-:Y:S02]  /*0bd0*/  VOTEU.ANY UR4, UPT, PT ;  /* 0x0000000000047886 */ /* 0x000fe400038e0100 */
[----:B------:R-:W-:Y:S02]  /*0be0*/  UFLO.U32 UR5, UR4 ;  /* 0x00000004000572bd */ /* 0x000fe400080e0000 */
[----:B------:R-:W0:Y:S04]  /*0bf0*/  POPC R11, UR4 ;  /* 0x00000004000b7d09 */ /* 0x000e280008000000 */
[----:B-1----:R-:W-:-:S13]  /*0c00*/  ISETP.EQ.U32.AND P0, PT, R10, UR5, PT ;  /* 0x000000050a007c0c */ /* 0x002fda000bf02070 */
[----:B0-----:R1:W-:Y:S01]  /*0c10*/  @P0 REDG.E.ADD.STRONG.GPU desc[UR6][R2.64], R11 ;  /* 0x0000000b0200098e */ /* 0x0013e2000c12e106 */
[----:B------:R-:W0:Y:S01]  /*0c20*/  S2UR UR5, SR_CgaCtaId ;  /* 0x00000000000579c3 */ /* 0x000e220000008800 */
[----:B------:R-:W-:Y:S02]  /*0c30*/  UMOV UR4, 0x400 ;  /* 0x0000040000047882 */ /* 0x000fe40000000000 */
[----:B0-----:R-:W-:-:S09]  /*0c40*/  ULEA UR4, UR5, UR4, 0x18 ;  /* 0x0000000405047291 */ /* 0x001fd2000f8ec0ff */
[----:B-1----:R-:W-:Y:S03]  /*0c50*/  STS.64 [UR4], RZ ;  /* 0x000000ffff007988 */ /* 0x002fe60008000a04 */
.L_x_10:
[----:B0-----:R-:W-:Y:S05]  /*0c60*/  BSYNC.RECONVERGENT B0 ;  /* 0x0000000000007941 */ /* 0x001fea0003800200 */
.L_x_9:
[----:B------:R-:W-:Y:S01]  /*0c70*/  UMOV UR4, 0xfefa39ef ;  /* 0xfefa39ef00047882 */ /* 0x000fe20000000000 */
[----:B------:R-:W-:Y:S01]  /*0c80*/  UMOV UR5, 0x3fe62e42 ;  /* 0x3fe62e4200057882 */ /* 0x000fe20000000000 */
[----:B------:R-:W-:Y:S01]  /*0c90*/  FSETP.GEU.AND P0, PT, |R7|, 4.1917929649353027344, PT ;  /* 0x4086232b0700780b */ /* 0x000fe20003f0e200 */
[C---:B------:R-:W-:Y:S01]  /*0ca0*/  DFMA R2, R4.reuse, -UR4, R6 ;  /* 0x8000000404027c2b */ /* 0x040fe20008000006 */
[----:B------:R-:W-:Y:S01]  /*0cb0*/  UMOV UR4, 0x3b39803f ;  /* 0x3b39803f00047882 */ /* 0x000fe20000000000 */
[----:B------:R-:W-:Y:S01]  /*0cc0*/  UMOV UR5, 0x3c7abc9e ;  /* 0x3c7abc9e00057882 */ /* 0x000fe20000000000 */
[----:B------:R-:W-:Y:S05]  /*0cd0*/  BSSY.RECONVERGENT B0, `(.L_x_11) ;  /* 0x0000030000007945 */ /* 0x000fea0003800200 */
[----:B------:R-:W-:Y:S01]  /*0ce0*/  DFMA R2, R4, -UR4, R2 ;  /* 0x8000000404027c2b */ /* 0x000fe20008000002 */
[----:B------:R-:W-:Y:S01]  /*0cf0*/  UMOV UR4, 0x69ce2bdf ;  /* 0x69ce2bdf00047882 */ /* 0x000fe20000000000 */
[----:B------:R-:W-:Y:S01]  /*0d00*/  MOV R4, 0xfca213ea ;  /* 0xfca213ea00047802 */ /* 0x000fe20000000f00 */
[----:B------:R-:W-:Y:S01]  /*0d10*/  IMAD.MOV.U32 R5, RZ, RZ, 0x3e928af3 ;  /* 0x3e928af3ff057424 */ /* 0x000fe200078e00ff */
[----:B------:R-:W-:-:S05]  /*0d20*/  UMOV UR5, 0x3e5ade15 ;  /* 0x3e5ade1500057882 */ /* 0x000fca0000000000 */
[----:B------:R-:W-:Y:S01]  /*0d30*/  DFMA R4, R2, UR4, R4 ;  /* 0x0000000402047c2b */ /* 0x000fe20008000004 */
[----:B------:R-:W-:Y:S01]  /*0d40*/  UMOV UR4, 0x62401315 ;  /* 0x6240131500047882 */ /* 0x000fe20000000000 */
[----:B------:R-:W-:-:S06]  /*0d50*/  UMOV UR5, 0x3ec71dee ;  /* 0x3ec71dee00057882 */ /* 0x000fcc0000000000 */
[----:B------:R-:W-:Y:S01]  /*0d60*/  DFMA R4, R2, R4, UR4 ;  /* 0x0000000402047e2b */ /* 0x000fe20008000004 */
        /* <DEDUP_REMOVED lines=20> */
[----:B------:R-:W-:-:S08]  /*0eb0*/  DFMA R4, R2, R4, UR4 ;  /* 0x0000000402047e2b */ /* 0x000fd00008000004 */
[----:B------:R-:W-:-:S08]  /*0ec0*/  DFMA R4, R2, R4, 1 ;  /* 0x3ff000000204742b */ /* 0x000fd00000000004 */
[----:B------:R-:W-:-:S10]  /*0ed0*/  DFMA R2, R2, R4, 1 ;  /* 0x3ff000000202742b */ /* 0x000fd40000000004 */
[----:B------:R-:W-:Y:S02]  /*0ee0*/  IMAD R41, R8, 0x100000, R3 ;  /* 0x0010000008297824 */ /* 0x000fe400078e0203 */
[----:B------:R-:W-:Y:S01]  /*0ef0*/  IMAD.MOV.U32 R40, RZ, RZ, R2 ;  /* 0x000000ffff287224 */ /* 0x000fe200078e0002 */
[----:B------:R-:W-:Y:S06]  /*0f00*/  @!P0 BRA `(.L_x_12) ;  /* 0x0000000000308947 */ /* 0x000fec0003800000 */
[----:B------:R-:W-:Y:S01]  /*0f10*/  FSETP.GEU.AND P1, PT, |R7|, 4.2275390625, PT ;  /* 0x408748000700780b */ /* 0x000fe20003f2e200 */
[C---:B------:R-:W-:Y:S02]  /*0f20*/  DADD R10, R6.reuse, +INF ;  /* 0x7ff00000060a7429 */ /* 0x040fe40000000000 */
[----:B------:R-:W-:-:S08]  /*0f30*/  DSETP.GEU.AND P0, PT, R6, RZ, PT ;  /* 0x000000ff0600722a */ /* 0x000fd00003f0e000 */
[----:B------:R-:W-:Y:S02]  /*0f40*/  FSEL R40, R10, RZ, P0 ;  /* 0x000000ff0a287208 */ /* 0x000fe40000000000 */
[----:B------:R-:W-:Y:S02]  /*0f50*/  @!P1 LEA.HI R4, R8, R8, RZ, 0x1 ;  /* 0x0000000808049211 */ /* 0x000fe400078f08ff */
[----:B------:R-:W-:Y:S02]  /*0f60*/  FSEL R41, R11, RZ, P0 ;  /* 0x000000ff0b297208 */ /* 0x000fe40000000000 */
[----:B------:R-:W-:-:S04]  /*0f70*/  @!P1 SHF.R.S32.HI R5, RZ, 0x1, R4 ;  /* 0x00000001ff059819 */ /* 0x000fc80000011404 */
[----:B------:R-:W-:Y:S01]  /*0f80*/  @!P1 IADD3 R4, PT, PT, R8, -R5, RZ ;  /* 0x8000000508049210 */ /* 0x000fe20007ffe0ff */
[----:B------:R-:W-:-:S03]  /*0f90*/  @!P1 IMAD R3, R5, 0x100000, R3 ;  /* 0x0010000005039824 */ /* 0x000fc600078e0203 */
[----:B------:R-:W-:Y:S01]  /*0fa0*/  @!P1 LEA R5, R4, 0x3ff00000, 0x14 ;  /* 0x3ff0000004059811 */ /* 0x000fe200078ea0ff */
[----:B------:R-:W-:-:S06]  /*0fb0*/  @!P1 IMAD.MOV.U32 R4, RZ, RZ, RZ ;  /* 0x000000ffff049224 */ /* 0x000fcc00078e00ff */
[----:B------:R-:W-:-:S11]  /*0fc0*/  @!P1 DMUL R40, R2, R4 ;  /* 0x0000000402289228 */ /* 0x000fd60000000000 */
.L_x_12:
[----:B------:R-:W-:Y:S05]  /*0fd0*/  BSYNC.RECONVERGENT B0 ;  /* 0x0000000000007941 */ /* 0x000fea0003800200 */
.L_x_11:
[----:B------:R-:W0:Y:S01]  /*0fe0*/  LDCU UR4, c[0x0][0x380] ;  /* 0x00007000ff0477ac */ /* 0x000e220008000800 */
[----:B------:R-:W-:Y:S01]  /*0ff0*/  BSSY.RECONVERGENT B0, `(.L_x_13) ;  /* 0x0000254000007945 */ /* 0x000fe20003800200 */
[----:B------:R-:W-:Y:S01]  /*1000*/  CS2R R38, SRZ ;  /* 0x0000000000267805 */ /* 0x000fe2000001ff00 */
[----:B0-----:R-:W-:Y:S01]  /*1010*/  IMAD.U32 R45, RZ, RZ, UR4 ;  /* 0x00000004ff2d7e24 */ /* 0x001fe2000f8e00ff */
[----:B------:R-:W-:Y:S04]  /*1020*/  BAR.SYNC.DEFER_BLOCKING 0x0 ;  /* 0x0000000000007b1d */ /* 0x000fe80000010000 */
[----:B------:R-:W-:-:S13]  /*1030*/  ISETP.GE.AND P0, PT, R0, R45, PT ;  /* 0x0000002d0000720c */ /* 0x000fda0003f06270 */
[----:B------:R-:W-:Y:S05]  /*1040*/  @P0 BRA `(.L_x_14) ;  /* 0x0000002400380947 */ /* 0x000fea0003800000 */
[----:B------:R-:W0:Y:S08]  /*1050*/  LDC R8, c[0x0][0x394] ;  /* 0x0000e500ff087b82 */ /* 0x000e300000000800 */
[----:B------:R-:W1:Y:S01]  /*1060*/  LDC.64 R6, c[0x0][0x390] ;  /* 0x0000e400ff067b82 */ /* 0x000e620000000a00 */
[----:B0-----:R-:W1:Y:S01]  /*1070*/  MUFU.RCP64H R3, R8 ;  /* 0x0000000800037308 */ /* 0x001e620000001800 */
[----:B------:R-:W-:-:S04]  /*1080*/  IADD3 R2, PT, PT, R8, 0x300402, RZ ;  /* 0x0030040208027810 */ /* 0x000fc80007ffe0ff */
[----:B------:R-:W-:Y:S02]  /*1090*/  FSETP.GEU.AND P0, PT, |R2|, 5.8789094863358348022e-39, PT ;  /* 0x004004020200780b */ /* 0x000fe40003f0e200 */
[----:B-1----:R-:W-:-:S08]  /*10a0*/  DFMA R4, R2, -R6, 1 ;  /* 0x3ff000000204742b */ /* 0x002fd00000000806 */
[----:B------:R-:W-:-:S08]  /*10b0*/  DFMA R4, R4, R4, R4 ;  /* 0x000000040404722b */ /* 0x000fd00000000004 */
[----:B------:R-:W-:-:S08]  /*10c0*/  DFMA R4, R2, R4, R2 ;  /* 0x000000040204722b */ /* 0x000fd00000000002 */
[----:B------:R-:W-:-:S08]  /*10d0*/  DFMA R6, R4, -R6, 1 ;  /* 0x3ff000000406742b */ /* 0x000fd00000000806 */
[----:B------:R-:W-:Y:S01]  /*10e0*/  DFMA R24, R4, R6, R4 ;  /* 0x000000060418722b */ /* 0x000fe20000000004 */
[----:B------:R-:W-:Y:S10]  /*10f0*/  @P0 BRA `(.L_x_15) ;  /* 0x00000000001c0947 */ /* 0x000ff40003800000 */
[----:B------:R-:W0:Y:S01]  /*1100*/  LDCU.64 UR4, c[0x0][0x390] ;  /* 0x00007200ff0477ac */ /* 0x000e220008000a00 */
[----:B------:R-:W-:Y:S02]  /*1110*/  LOP3.LUT R2, R8, 0x7fffffff, RZ, 0xc0, !PT ;  /* 0x7fffffff08027812 */ /* 0x000fe400078ec0ff */
[----:B------:R-:W-:-:S03]  /*1120*/  MOV R20, 0x1170 ;  /* 0x0000117000147802 */ /* 0x000fc60000000f00 */
[----:B------:R-:W-:Y:S02]  /*1130*/  VIADD R7, R2, 0xfff00000 ;  /* 0xfff0000002077836 */ /* 0x000fe40000000000 */
[----:B0-----:R-:W-:Y:S02]  /*1140*/  IMAD.U32 R8, RZ, RZ, UR4 ;  /* 0x00000004ff087e24 */ /* 0x001fe4000f8e00ff */
[----:B------:R-:W-:-:S07]  /*1150*/  IMAD.U32 R9, RZ, RZ, UR5 ;  /* 0x00000005ff097e24 */ /* 0x000fce000f8e00ff */
[----:B------:R-:W-:Y:S05]  /*1160*/  CALL.REL.NOINC `($__internal_0_$__cuda_sm20_dblrcp_rn_slowpath_v3) ;  /* 0x0000002400ac7944 */ /* 0x000fea0003c00000 */
.L_x_15:
        /* <DEDUP_REMOVED lines=18> */
[----:B------:R-:W-:Y:S01]  /*1290*/  MOV R22, 0x12d0 ;  /* 0x000012d000167802 */ /* 0x000fe20000000f00 */
[----:B0-----:R-:W-:Y:S02]  /*12a0*/  IMAD.U32 R46, RZ, RZ, UR4 ;  /* 0x00000004ff2e7e24 */ /* 0x001fe4000f8e00ff */
[----:B------:R-:W-:-:S07]  /*12b0*/  IMAD.U32 R45, RZ, RZ, UR5 ;  /* 0x00000005ff2d7e24 */ /* 0x000fce000f8e00ff */
[----:B------:R-:W-:Y:S05]  /*12c0*/  CALL.REL.NOINC `($__internal_1_$__cuda_sm20_div_rn_f64_full) ;  /* 0x0000002400f87944 */ /* 0x000fea0003c00000 */
[----:B------:R-:W-:Y:S01]  /*12d0*/  IMAD.MOV.U32 R12, RZ, RZ, R26 ;  /* 0x000000ffff0c7224 */ /* 0x000fe200078e001a */
[----:B------:R-:W-:-:S07]  /*12e0*/  MOV R13, R27 ;  /* 0x0000001b000d7202 */ /* 0x000fce0000000f00 */
.L_x_17:
[----:B------:R-:W-:Y:S05]  /*12f0*/  BSYNC.RECONVERGENT B2 ;  /* 0x0000000000027941 */ /* 0x000fea0003800200 */
.L_x_16:
[----:B------:R-:W0:Y:S08]  /*1300*/  LDC R8, c[0x0][0x39c] ;  /* 0x0000e700ff087b82 */ /* 0x000e300000000800 */
[----:B------:R-:W1:Y:S01]  /*1310*/  LDC.64 R6, c[0x0][0x398] ;  /* 0x0000e600ff067b82 */ /* 0x000e620000000a00 */
[----:B0-----:R-:W1:Y:S01]  /*1320*/  MUFU.RCP64H R3, R8 ;  /* 0x0000000800037308 */ /* 0x001e620000001800 */
[----:B------:R-:W-:-:S05]  /*1330*/  VIADD R2, R8, 0x300402 ;  /* 0x0030040208027836 */ /* 0x000fca0000000000 */
[----:B------:R-:W-:Y:S01]  /*1340*/  FSETP.GEU.AND P0, PT, |R2|, 5.8789094863358348022e-39, PT ;  /* 0x004004020200780b */ /* 0x000fe20003f0e200 */
        /* <DEDUP_REMOVED lines=8> */
[----:B------:R-:W-:Y:S02]  /*13d0*/  MOV R20, 0x1420 ;  /* 0x0000142000147802 */ /* 0x000fe40000000f00 */
[----:B------:R-:W-:Y:S01]  /*13e0*/  IADD3 R7, PT, PT, R2, -0x100000, RZ ;  /* 0xfff0000002077810 */ /* 0x000fe20007ffe0ff */
[----:B0-----:R-:W-:Y:S02]  /*13f0*/  IMAD.U32 R8, RZ, RZ, UR4 ;  /* 0x00000004ff087e24 */ /* 0x001fe4000f8e00ff */
[----:B------:R-:W-:-:S07]  /*1400*/  IMAD.U32 R9, RZ, RZ, UR5 ;  /* 0x00000005ff097e24 */ /* 0x000fce000f8e00ff */
[----:B------:R-:W-:Y:S05]  /*1410*/  CALL.REL.NOINC `($__internal_0_$__cuda_sm20_dblrcp_rn_slowpath_v3) ;  /* 0x0000002400007944 */ /* 0x000fea0003c00000 */
.L_x_18:
[----:B------:R-:W0:Y:S01]  /*1420*/  LDCU UR4, c[0x0][0x39c] ;  /* 0x00007380ff0477ac */ /* 0x000e220008000800 */
[----:B------:R-:W1:Y:S01]  /*1430*/  LDC.64 R4, c[0x0][0x398] ;  /* 0x0000e600ff047b82 */ /* 0x000e620000000a00 */
[----:B------:R-:W-:Y:S01]  /*1440*/  IMAD.MOV.U32 R2, RZ, RZ, 0x1 ;  /* 0x00000001ff027424 */ /* 0x000fe200078e00ff */
[----:B------:R-:W-:Y:S01]  /*1450*/  FSETP.GEU.AND P1, PT, |R25|, 6.5827683646048100446e-37, PT ;  /* 0x036000001900780b */ /* 0x000fe20003f2e200 */
[----:B------:R-:W-:Y:S01]  /*1460*/  BSSY.RECONVERGENT B2, `(.L_x_19) ;  /* 0x0000014000027945 */ /* 0x000fe20003800200 */
        /* <DEDUP_REMOVED lines=17> */
[----:B------:R-:W-:Y:S01]  /*1580*/  MOV R10, R26 ;  /* 0x0000001a000a7202 */ /* 0x000fe20000000f00 */
[----:B------:R-:W-:-:S07]  /*1590*/  IMAD.MOV.U32 R11, RZ, RZ, R27 ;  /* 0x000000ffff0b7224 */ /* 0x000fce00078e001b */
.L_x_20:
[----:B------:R-:W-:Y:S05]  /*15a0*/  BSYNC.RECONVERGENT B2 ;  /* 0x0000000000027941 */ /* 0x000fea0003800200 */
.L_x_19:
        /* <DEDUP_REMOVED lines=15> */
[----:B0-----:R-:W-:Y:S01]  /*16a0*/  IMAD.U32 R8, RZ, RZ, UR4 ;  /* 0x00000004ff087e24 */ /* 0x001fe2000f8e00ff */
[----:B------:R-:W-:-:S07]  /*16b0*/  MOV R9, UR5 ;  /* 0x0000000500097c02 */ /* 0x000fce0008000f00 */
[----:B------:R-:W-:Y:S05]  /*16c0*/  CALL.REL.NOINC `($__internal_0_$__cuda_sm20_dblrcp_rn_slowpath_v3) ;  /* 0x0000002000547944 */ /* 0x000fea0003c00000 */
.L_x_21:
        /* <DEDUP_REMOVED lines=19> */
[----:B0-----:R-:W-:Y:S01]  /*1800*/  IMAD.U32 R46, RZ, RZ, UR4 ;  /* 0x00000004ff2e7e24 */ /* 0x001fe2000f8e00ff */
[----:B------:R-:W-:-:S07]  /*1810*/  MOV R45, UR5 ;  /* 0x00000005002d7c02 */ /* 0x000fce0008000f00 */
[----:B------:R-:W-:Y:S05]  /*1820*/  CALL.REL.NOINC `($__internal_1_$__cuda_sm20_div_rn_f64_full) ;  /* 0x0000002000a07944 */ /* 0x000fea0003c00000 */
[----:B------:R-:W-:Y:S02]  /*1830*/  IMAD.MOV.U32 R8, RZ, RZ, R26 ;  /* 0x000000ffff087224 */ /* 0x000fe400078e001a */
[----:B------:R-:W-:-:S07]  /*1840*/  IMAD.MOV.U32 R9, RZ, RZ, R27 ;  /* 0x000000ffff097224 */ /* 0x000fce00078e001b */
.L_x_23:
[----:B------:R-:W-:Y:S05]  /*1850*/  BSYNC.RECONVERGENT B2 ;  /* 0x0000000000027941 */ /* 0x000fea0003800200 */
.L_x_22:
[----:B------:R-:W-:Y:S01]  /*1860*/  VIADD R23, R0, 0x75bcd15 ;  /* 0x075bcd1500177836 */ /* 0x000fe20000000000 */
[----:B------:R-:W-:-:S07]  /*1870*/  CS2R R38, SRZ ;  /* 0x0000000000267805 */ /* 0x000fce000001ff00 */
.L_x_56:
[----:B------:R-:W-:Y:S01]  /*1880*/  BSSY.RECONVERGENT B2, `(.L_x_24) ;  /* 0x00001c4000027945 */ /* 0x000fe20003800200 */
[----:B------:R-:W-:Y:S01]  /*1890*/  MOV R36, 0x0 ;  /* 0x0000000000247802 */ /* 0x000fe20000000f00 */
[----:B------:R-:W-:Y:S01]  /*18a0*/  IMAD.MOV.U32 R37, RZ, RZ, 0x3ff00000 ;  /* 0x3ff00000ff257424 */ /* 0x000fe200078e00ff */
[----:B------:R-:W-:Y:S01]  /*18b0*/  MOV R32, R16 ;  /* 0x0000001000207202 */ /* 0x000fe20000000f00 */
[----:B------:R-:W-:Y:S02]  /*18c0*/  IMAD.MOV.U32 R34, RZ, RZ, R14 ;  /* 0x000000ffff227224 */ /* 0x000fe400078e000e */
[----:B------:R-:W-:Y:S02]  /*18d0*/  IMAD.MOV.U32 R35, RZ, RZ, R15 ;  /* 0x000000ffff237224 */ /* 0x000fe400078e000f */
[----:B------:R-:W-:Y:S02]  /*18e0*/  IMAD.MOV.U32 R33, RZ, RZ, R17 ;  /* 0x000000ffff217224 */ /* 0x000fe400078e0011 */
[----:B------:R-:W-:-:S02]  /*18f0*/  IMAD.MOV.U32 R30, RZ, RZ, R18 ;  /* 0x000000ffff1e7224 */ /* 0x000fc400078e0012 */
[----:B------:R-:W-:-:S07]  /*1900*/  IMAD.MOV.U32 R31, RZ, RZ, R19 ;  /* 0x000000ffff1f7224 */ /* 0x000fce00078e0013 */
.L_x_55:
[----:B------:R-:W-:Y:S02]  /*1910*/  HFMA2 R22, -RZ, RZ, 0, 0 ;  /* 0x00000000ff167431 */ /* 0x000fe400000001ff */
[----:B------:R-:W-:Y:S01]  /*1920*/  IMAD.MOV.U32 R6, RZ, RZ, 0x1c5f68 ;  /* 0x001c5f68ff067424 */ /* 0x000fe200078e00ff */
[----:B------:R-:W-:Y:S01]  /*1930*/  BSSY.RECONVERGENT B1, `(.L_x_25) ;  /* 0x0000021000017945 */ /* 0x000fe20003800200 */
[----:B------:R-:W-:Y:S01]  /*1940*/  IMAD.MOV.U32 R7, RZ, RZ, 0x3e000000 ;  /* 0x3e000000ff077424 */ /* 0x000fe200078e00ff */
[----:B------:R-:W-:Y:S01]  /*1950*/  CS2R R20, SRZ ;  /* 0x0000000000147805 */ /* 0x000fe2000001ff00 */
[----:B------:R-:W-:-:S05]  /*1960*/  IMAD.HI R2, R23, -0x7cb1f4a1, R22 ;  /* 0x834e0b5f17027827 */ /* 0x000fca00078e0216 */
[----:B------:R-:W-:-:S04]  /*1970*/  SHF.R.U32.HI R3, RZ, 0x1f, R2 ;  /* 0x0000001fff037819 */ /* 0x000fc80000011602 */
[----:B------:R-:W-:-:S05]  /*1980*/  LEA.HI.SX32 R2, R2, R3, 0x10 ;  /* 0x0000000302027211 */ /* 0x000fca00078f82ff */
[C---:B------:R-:W-:Y:S02]  /*1990*/  IMAD R23, R2.reuse, -0x1f31d, R23 ;  /* 0xfffe0ce302177824 */ /* 0x040fe400078e0217 */
[----:B------:R-:W-:-:S04]  /*19a0*/  IMAD R2, R2, -0xb14, RZ ;  /* 0xfffff4ec02027824 */ /* 0x000fc800078e02ff */
[----:B------:R-:W-:-:S05]  /*19b0*/  IMAD R23, R23, 0x41a7, R2 ;  /* 0x000041a717177824 */ /* 0x000fca00078e0202 */
[----:B------:R-:W-:-:S13]  /*19c0*/  ISETP.GE.AND P0, PT, R23, RZ, PT ;  /* 0x000000ff1700720c */ /* 0x000fda0003f06270 */
[----:B------:R-:W-:-:S04]  /*19d0*/  @!P0 VIADD R23, R23, 0x7fffffff ;  /* 0x7fffffff17178836 */ /* 0x000fc80000000000 */
[----:B------:R-:W0:Y:S02]  /*19e0*/  I2F.F64 R2, R23 ;  /* 0x0000001700027312 */ /* 0x000e240000201c00 */
[----:B0-----:R-:W-:Y:S01]  /*19f0*/  DMUL R4, R2, R6 ;  /* 0x0000000602047228 */ /* 0x001fe20000000000 */
[----:B------:R-:W-:Y:S01]  /*1a00*/  MOV R2, 0x55555555 ;  /* 0x5555555500027802 */ /* 0x000fe20000000f00 */
[----:B------:R-:W-:-:S06]  /*1a10*/  IMAD.MOV.U32 R3, RZ, RZ, 0x3fd55555 ;  /* 0x3fd55555ff037424 */ /* 0x000fcc00078e00ff */
[----:B------:R-:W-:-:S14]  /*1a20*/  DSETP.GEU.AND P0, PT, R4, R2, PT ;  /* 0x000000020400722a */ /* 0x000fdc0003f0e000 */
[----:B------:R-:W-:Y:S05]  /*1a30*/  @P0 BRA `(.L_x_26) ;  /* 0x0000000000400947 */ /* 0x000fea0003800000 */
[----:B------:R-:W-:Y:S02]  /*1a40*/  IMAD.MOV.U32 R4, RZ, RZ, RZ ;  /* 0x000000ffff047224 */ /* 0x000fe400078e00ff */
[----:B------:R-:W-:Y:S02]  /*1a50*/  IMAD.MOV.U32 R5, RZ, RZ, R23 ;  /* 0x000000ffff057224 */ /* 0x000fe400078e0017 */
[----:B------:R-:W-:Y:S02]  /*1a60*/  IMAD.MOV.U32 R20, RZ, RZ, 0x3fac0b1b ;  /* 0x3fac0b1bff147424 */ /* 0x000fe400078e00ff */
[----:B------:R-:W-:-:S05]  /*1a70*/  IMAD.HI R4, R23, -0x7cb1f4a1, R4 ;  /* 0x834e0b5f17047827 */ /* 0x000fca00078e0204 */
[----:B------:R-:W-:-:S04]  /*1a80*/  SHF.R.U32.HI R5, RZ, 0x1f, R4 ;  /* 0x0000001fff057819 */ /* 0x000fc80000011604 */
[----:B------:R-:W-:-:S05]  /*1a90*/  LEA.HI.SX32 R4, R4, R5, 0x10 ;  /* 0x0000000504047211 */ /* 0x000fca00078f82ff */
[C---:B------:R-:W-:Y:S02]  /*1aa0*/  IMAD R23, R4.reuse, -0x1f31d, R23 ;  /* 0xfffe0ce304177824 */ /* 0x040fe400078e0217 */
[----:B------:R-:W-:-:S04]  /*1ab0*/  IMAD R4, R4, -0xb14, RZ ;  /* 0xfffff4ec04047824 */ /* 0x000fc800078e02ff */
[----:B------:R-:W-:-:S05]  /*1ac0*/  IMAD R23, R23, 0x41a7, R4 ;  /* 0x000041a717177824 */ /* 0x000fca00078e0204 */
[----:B------:R-:W-:-:S13]  /*1ad0*/  ISETP.GE.AND P0, PT, R23, RZ, PT ;  /* 0x000000ff1700720c */ /* 0x000fda0003f06270 */
[----:B------:R-:W-:-:S04]  /*1ae0*/  @!P0 IADD3 R23, PT, PT, R23, 0x7fffffff, RZ ;  /* 0x7fffffff17178810 */ /* 0x000fc80007ffe0ff */
[----:B------:R-:W0:Y:S02]  /*1af0*/  I2F.F64 R4, R23 ;  /* 0x0000001700047312 */ /* 0x000e240000201c00 */
[----:B0-----:R-:W-:-:S08]  /*1b00*/  DFMA R4, R4, R6, -0.5 ;  /* 0xbfe000000404742b */ /* 0x001fd00000000006 */
[----:B------:R-:W-:-:S06]  /*1b10*/  DSETP.GEU.AND P0, PT, R4, RZ, PT ;  /* 0x000000ff0400722a */ /* 0x000fcc0003f0e000 */
[----:B------:R-:W-:Y:S01]  /*1b20*/  FSEL R21, -R20, 1.3440889120101928711, !P0 ;  /* 0x3fac0b1b14157808 */ /* 0x000fe20004000100 */
[----:B------:R-:W-:-:S07]  /*1b30*/  IMAD.MOV.U32 R20, RZ, RZ, -0x11a5927c ;  /* 0xee5a6d84ff147424 */ /* 0x000fce00078e00ff */
.L_x_26:
[----:B------:R-:W-:Y:S05]  /*1b40*/  BSYNC.RECONVERGENT B1 ;  /* 0x0000000000017941 */ /* 0x000fea0003800200 */
.L_x_25:
[----:B------:R-:W-:Y:S01]  /*1b50*/  MOV R5, R23 ;  /* 0x0000001700057202 */ /* 0x000fe20000000f00 */
[----:B------:R-:W-:Y:S01]  /*1b60*/  IMAD.MOV.U32 R4, RZ, RZ, RZ ;  /* 0x000000ffff047224 */ /* 0x000fe200078e00ff */
[----:B------:R-:W-:Y:S03]  /*1b70*/  BSSY.RECONVERGENT B1, `(.L_x_27) ;  /* 0x000001e000017945 */ /* 0x000fe60003800200 */
        /* <DEDUP_REMOVED lines=9> */
[----:B0-----:R-:W-:-:S08]  /*1c10*/  DMUL R4, R4, R6 ;  /* 0x0000000604047228 */ /* 0x001fd00000000000 */
[----:B------:R-:W-:Y:S01]  /*1c20*/  DSETP.GEU.AND P0, PT, R4, R2, PT ;  /* 0x000000020400722a */ /* 0x000fe20003f0e000 */
[----:B------:R-:W-:-:S13]  /*1c30*/  CS2R R4, SRZ ;  /* 0x0000000000047805 */ /* 0x000fda000001ff00 */
[----:B------:R-:W-:Y:S05]  /*1c40*/  @P0 BRA `(.L_x_28) ;  /* 0x0000000000400947 */ /* 0x000fea0003800000 */
[----:B------:R-:W-:Y:S02]  /*1c50*/  IMAD.MOV.U32 R4, RZ, RZ, RZ ;  /* 0x000000ffff047224 */ /* 0x000fe400078e00ff */
[----:B------:R-:W-:Y:S02]  /*1c60*/  IMAD.MOV.U32 R5, RZ, RZ, R23 ;  /* 0x000000ffff057224 */ /* 0x000fe400078e0017 */
        /* <DEDUP_REMOVED lines=10> */
[----:B------:R-:W-:Y:S01]  /*1d10*/  DSETP.GEU.AND P0, PT, R4, RZ, PT ;  /* 0x000000ff0400722a */ /* 0x000fe20003f0e000 */
[----:B------:R-:W-:-:S05]  /*1d20*/  IMAD.MOV.U32 R4, RZ, RZ, 0x3fac0b1b ;  /* 0x3fac0b1bff047424 */ /* 0x000fca00078e00ff */
[----:B------:R-:W-:Y:S01]  /*1d30*/  FSEL R5, -R4, 1.3440889120101928711, !P0 ;  /* 0x3fac0b1b04057808 */ /* 0x000fe20004000100 */
[----:B------:R-:W-:-:S07]  /*1d40*/  IMAD.MOV.U32 R4, RZ, RZ, -0x11a5927c ;  /* 0xee5a6d84ff047424 */ /* 0x000fce00078e00ff */
.L_x_28:
[----:B------:R-:W-:Y:S05]  /*1d50*/  BSYNC.RECONVERGENT B1 ;  /* 0x0000000000017941 */ /* 0x000fea0003800200 */
.L_x_27:
        /* <DEDUP_REMOVED lines=11> */
[----:B0-----:R-:W-:-:S08]  /*1e10*/  DMUL R24, R24, R6 ;  /* 0x0000000618187228 */ /* 0x001fd00000000000 */
[----:B------:R-:W-:Y:S01]  /*1e20*/  DSETP.GEU.AND P0, PT, R24, R2, PT ;  /* 0x000000021800722a */ /* 0x000fe20003f0e000 */
[----:B------:R-:W-:-:S13]  /*1e30*/  CS2R R2, SRZ ;  /* 0x0000000000027805 */ /* 0x000fda000001ff00 */
[----:B------:R-:W-:Y:S05]  /*1e40*/  @P0 BRA `(.L_x_30) ;  /* 0x00000000003c0947 */ /* 0x000fea0003800000 */
[----:B------:R-:W-:-:S04]  /*1e50*/  IMAD.MOV.U32 R22, RZ, RZ, RZ ;  /* 0x000000ffff167224 */ /* 0x000fc800078e00ff */
        /* <DEDUP_REMOVED lines=9> */
[----:B0-----:R-:W-:-:S08]  /*1ef0*/  DFMA R2, R2, R6, -0.5 ;  /* 0xbfe000000202742b */ /* 0x001fd00000000006 */
[----:B------:R-:W-:Y:S01]  /*1f00*/  DSETP.GEU.AND P0, PT, R2, RZ, PT ;  /* 0x000000ff0200722a */ /* 0x000fe20003f0e000 */
[----:B------:R-:W-:-:S05]  /*1f10*/  IMAD.MOV.U32 R2, RZ, RZ, 0x3fac0b1b ;  /* 0x3fac0b1bff027424 */ /* 0x000fca00078e00ff */
[----:B------:R-:W-:Y:S02]  /*1f20*/  FSEL R3, -R2, 1.3440889120101928711, !P0 ;  /* 0x3fac0b1b02037808 */ /* 0x000fe40004000100 */
[----:B------:R-:W-:-:S07]  /*1f30*/  MOV R2, 0xee5a6d84 ;  /* 0xee5a6d8400027802 */ /* 0x000fce0000000f00 */
.L_x_30:
[----:B------:R-:W-:Y:S05]  /*1f40*/  BSYNC.RECONVERGENT B1 ;  /* 0x0000000000017941 */ /* 0x000fea0003800200 */
.L_x_29:
        /* <DEDUP_REMOVED lines=26> */
.L_x_32:
[----:B------:R-:W-:Y:S05]  /*20f0*/  BSYNC.RECONVERGENT B3 ;  /* 0x0000000000037941 */ /* 0x000fea0003800200 */
.L_x_31:
        /* <DEDUP_REMOVED lines=24> */
.L_x_34:
[----:B------:R-:W-:Y:S05]  /*2280*/  BSYNC.RECONVERGENT B3 ;  /* 0x0000000000037941 */ /* 0x000fea0003800200 */
.L_x_33:
        /* <DEDUP_REMOVED lines=26> */
.L_x_36:
[----:B------:R-:W-:Y:S05]  /*2430*/  BSYNC.RECONVERGENT B3 ;  /* 0x0000000000037941 */ /* 0x000fea0003800200 */
.L_x_35:
        /* <DEDUP_REMOVED lines=22> */
.L_x_38:
[----:B------:R-:W-:Y:S05]  /*25a0*/  BSYNC.RECONVERGENT B3 ;  /* 0x0000000000037941 */ /* 0x000fea0003800200 */
.L_x_37:
        /* <DEDUP_REMOVED lines=28> */
.L_x_40:
[----:B------:R-:W-:Y:S05]  /*2770*/  BSYNC.RECONVERGENT B3 ;  /* 0x0000000000037941 */ /* 0x000fea0003800200 */
.L_x_39:
        /* <DEDUP_REMOVED lines=22> */
.L_x_42:
[----:B------:R-:W-:Y:S05]  /*28e0*/  BSYNC.RECONVERGENT B3 ;  /* 0x0000000000037941 */ /* 0x000fea0003800200 */
.L_x_41:
[----:B------:R-:W0:Y:S01]  /*28f0*/  LDCU UR4, c[0x0][0x394] ;  /* 0x00007280ff0477ac */ /* 0x000e220008000800 */
[----:B------:R-:W1:Y:S01]  /*2900*/  LDC.64 R28, c[0x0][0x390] ;  /* 0x0000e400ff1c7b82 */ /* 0x000e620000000a00 */
[----:B------:R-:W-:Y:S01]  /*2910*/  IMAD.MOV.U32 R24, RZ, RZ, 0x1 ;  /* 0x00000001ff187424 */ /* 0x000fe200078e00ff */
[----:B------:R-:W-:Y:S01]  /*2920*/  DFMA R26, R26, R26, R6 ;  /* 0x0000001a1a1a722b */ /* 0x000fe20000000006 */
[----:B------:R-:W-:Y:S01]  /*2930*/  BSSY.RECONVERGENT B3, `(.L_x_43) ;  /* 0x000001d000037945 */ /* 0x000fe20003800200 */
[----:B------:R-:W-:Y:S02]  /*2940*/  DADD R32, R4, R32 ;  /* 0x0000000004207229 */ /* 0x000fe40000000020 */
[----:B------:R-:W-:-:S04]  /*2950*/  DADD R34, R2, R34 ;  /* 0x0000000002227229 */ /* 0x000fc80000000022 */
[----:B------:R-:W-:Y:S01]  /*2960*/  DFMA R26, R26, 2, R12 ;  /* 0x400000001a1a782b */ /* 0x000fe2000000000c */
[----:B0-----:R-:W1:Y:S07]  /*2970*/  MUFU.RCP64H R25, UR4 ;  /* 0x0000000400197d08 */ /* 0x001e6e0008001800 */
[----:B------:R-:W-:Y:S02]  /*2980*/  DADD R26, R26, R10 ;  /* 0x000000001a1a7229 */ /* 0x000fe4000000000a */
[----:B-1----:R-:W-:-:S08]  /*2990*/  DFMA R42, R24, -R28, 1 ;  /* 0x3ff00000182a742b */ /* 0x002fd0000000081c */
[----:B------:R-:W-:-:S08]  /*29a0*/  DFMA R42, R42, R42, R42 ;  /* 0x0000002a2a2a722b */ /* 0x000fd0000000002a */
[----:B------:R-:W-:Y:S02]  /*29b0*/  DFMA R42, R24, R42, R24 ;  /* 0x0000002a182a722b */ /* 0x000fe40000000018 */
[----:B------:R-:W-:-:S06]  /*29c0*/  DADD R24, R20, R30 ;  /* 0x0000000014187229 */ /* 0x000fcc000000001e */
[----:B------:R-:W-:-:S04]  /*29d0*/  DFMA R44, R42, -R28, 1 ;  /* 0x3ff000002a2c742b */ /* 0x000fc8000000081c */
[----:B------:R-:W-:Y:S01]  /*29e0*/  FSETP.GEU.AND P1, PT, |R25|, 6.5827683646048100446e-37, PT ;  /* 0x036000001900780b */ /* 0x000fe20003f2e200 */
[----:B------:R-:W-:Y:S02]  /*29f0*/  IMAD.MOV.U32 R30, RZ, RZ, R24 ;  /* 0x000000ffff1e7224 */ /* 0x000fe400078e0018 */
[----:B------:R-:W-:Y:S01]  /*2a00*/  IMAD.MOV.U32 R31, RZ, RZ, R25 ;  /* 0x000000ffff1f7224 */ /* 0x000fe200078e0019 */
[----:B------:R-:W-:-:S08]  /*2a10*/  DFMA R44, R42, R44, R42 ;  /* 0x0000002c2a2c722b */ /* 0x000fd0000000002a */
[----:B------:R-:W-:-:S08]  /*2a20*/  DMUL R20, R44, R24 ;  /* 0x000000182c147228 */ /* 0x000fd00000000000 */
[----:B------:R-:W-:-:S08]  /*2a30*/  DFMA R28, R20, -R28, R24 ;  /* 0x8000001c141c722b */ /* 0x000fd00000000018 */
[----:B------:R-:W-:Y:S02]  /*2a40*/  DFMA R6, R44, R28, R20 ;  /* 0x0000001c2c06722b */ /* 0x000fe40000000014 */
[----:B------:R-:W-:-:S08]  /*2a50*/  DADD R28, R26, R8 ;  /* 0x000000001a1c7229 */ /* 0x000fd00000000008 */
[----:B------:R-:W-:-:S05]  /*2a60*/  FFMA R20, RZ, UR4, R7 ;  /* 0x00000004ff147c23 */ /* 0x000fca0008000007 */
[----:B------:R-:W-:-:S13]  /*2a70*/  FSETP.GT.AND P0, PT, |R20|, 1.469367938527859385e-39, PT ;  /* 0x001000001400780b */ /* 0x000fda0003f04200 */
[----:B------:R-:W-:Y:S05]  /*2a80*/  @P0 BRA P1, `(.L_x_44) ;  /* 0x00000000001c0947 */ /* 0x000fea0000800000 */
[----:B------:R-:W0:Y:S01]  /*2a90*/  LDCU.64 UR4, c[0x0][0x390] ;  /* 0x00007200ff0477ac */ /* 0x000e220008000a00 */
[----:B------:R-:W-:Y:S02]  /*2aa0*/  MOV R22, 0x2ae0 ;  /* 0x00002ae000167802 */ /* 0x000fe40000000f00 */
[----:B0-----:R-:W-:Y:S01]  /*2ab0*/  MOV R46, UR4 ;  /* 0x00000004002e7c02 */ /* 0x001fe20008000f00 */
[----:B------:R-:W-:-:S07]  /*2ac0*/  IMAD.U32 R45, RZ, RZ, UR5 ;  /* 0x00000005ff2d7e24 */ /* 0x000fce000f8e00ff */
[----:B------:R-:W-:Y:S05]  /*2ad0*/  CALL.REL.NOINC `($__internal_1_$__cuda_sm20_div_rn_f64_full) ;  /* 0x0000000c00f47944 */ /* 0x000fea0003c00000 */
[----:B------:R-:W-:Y:S02]  /*2ae0*/  IMAD.MOV.U32 R6, RZ, RZ, R26 ;  /* 0x000000ffff067224 */ /* 0x000fe400078e001a */
[----:B------:R-:W-:-:S07]  /*2af0*/  IMAD.MOV.U32 R7, RZ, RZ, R27 ;  /* 0x000000ffff077224 */ /* 0x000fce00078e001b */
.L_x_44:
[----:B------:R-:W-:Y:S05]  /*2b00*/  BSYNC.RECONVERGENT B3 ;  /* 0x0000000000037941 */ /* 0x000fea0003800200 */
.L_x_43:
        /* <DEDUP_REMOVED lines=26> */
.L_x_46:
[----:B------:R-:W-:Y:S05]  /*2cb0*/  BSYNC.RECONVERGENT B3 ;  /* 0x0000000000037941 */ /* 0x000fea0003800200 */
.L_x_45:
        /* <DEDUP_REMOVED lines=26> */
.L_x_48:
[----:B------:R-:W-:Y:S05]  /*2e60*/  BSYNC.RECONVERGENT B3 ;  /* 0x0000000000037941 */ /* 0x000fea0003800200 */
.L_x_47:
        /* <DEDUP_REMOVED lines=20> */
[----:B------:R-:W-:Y:S01]  /*2fb0*/  IMAD.MOV.U32 R25, RZ, RZ, R5 ;  /* 0x000000ffff197224 */ /* 0x000fe200078e0005 */
[----:B0-----:R-:W-:Y:S01]  /*2fc0*/  MOV R46, UR4 ;  /* 0x00000004002e7c02 */ /* 0x001fe20008000f00 */
[----:B------:R-:W-:-:S07]  /*2fd0*/  IMAD.U32 R45, RZ, RZ, UR5 ;  /* 0x00000005ff2d7e24 */ /* 0x000fce000f8e00ff */
[----:B------:R-:W-:Y:S05]  /*2fe0*/  CALL.REL.NOINC `($__internal_1_$__cuda_sm20_div_rn_f64_full) ;  /* 0x0000000800b07944 */ /* 0x000fea0003c00000 */
[----:B------:R-:W-:Y:S01]  /*2ff0*/  IMAD.MOV.U32 R24, RZ, RZ, R26 ;  /* 0x000000ffff187224 */ /* 0x000fe200078e001a */
[----:B------:R-:W-:-:S07]  /*3000*/  MOV R25, R27 ;  /* 0x0000001b00197202 */ /* 0x000fce0000000f00 */
.L_x_50:
[----:B------:R-:W-:Y:S05]  /*3010*/  BSYNC.RECONVERGENT B3 ;  /* 0x0000000000037941 */ /* 0x000fea0003800200 */
.L_x_49:
        /* <DEDUP_REMOVED lines=28> */
.L_x_52:
[----:B------:R-:W-:Y:S05]  /*31e0*/  BSYNC.RECONVERGENT B3 ;  /* 0x0000000000037941 */ /* 0x000fea0003800200 */
.L_x_51:
        /* <DEDUP_REMOVED lines=26> */
.L_x_54:
[----:B------:R-:W-:Y:S05]  /*3390*/  BSYNC.RECONVERGENT B3 ;  /* 0x0000000000037941 */ /* 0x000fea0003800200 */
.L_x_53:
[----:B------:R-:W-:Y:S01]  /*33a0*/  DFMA R20, R24, R24, R20 ;  /* 0x000000181814722b */ /* 0x000fe20000000014 */
[----:B------:R-:W-:Y:S01]  /*33b0*/  UMOV UR4, 0xd2f1a9fc ;  /* 0xd2f1a9fc00047882 */ /* 0x000fe20000000000 */
[----:B------:R-:W-:Y:S01]  /*33c0*/  IMAD.MOV.U32 R24, RZ, RZ, -0x2d0e5604 ;  /* 0xd2f1a9fcff187424 */ /* 0x000fe200078e00ff */
[----:B------:R-:W-:Y:S01]  /*33d0*/  MOV R25, 0x3f50624d ;  /* 0x3f50624d00197802 */ /* 0x000fe20000000f00 */
[----:B------:R-:W-:Y:S01]  /*33e0*/  DMUL R4, R4, R4 ;  /* 0x0000000404047228 */ /* 0x000fe20000000000 */
[----:B------:R-:W-:-:S03]  /*33f0*/  UMOV UR5, 0x3f40624d ;  /* 0x3f40624d00057882 */ /* 0x000fc60000000000 */
[----:B------:R-:W-:Y:S02]  /*3400*/  DFMA R20, R20, 2, R12 ;  /* 0x400000001414782b */ /* 0x000fe4000000000c */
[----:B------:R-:W-:Y:S02]  /*3410*/  DFMA R24, R28, -R24, 1 ;  /* 0x3ff000001c18742b */ /* 0x000fe40000000818 */
[----:B------:R-:W-:-:S04]  /*3420*/  DFMA R4, R6, R6, R4 ;  /* 0x000000060604722b */ /* 0x000fc80000000004 */
[----:B------:R-:W-:Y:S02]  /*3430*/  DADD R20, R20, R10 ;  /* 0x0000000014147229 */ /* 0x000fe4000000000a */
[----:B------:R-:W-:Y:S02]  /*3440*/  DMUL R24, R24, R36 ;  /* 0x0000002418187228 */ /* 0x000fe40000000000 */
[----:B------:R-:W-:-:S04]  /*3450*/  DFMA R4, R2, R2, R4 ;  /* 0x000000020204722b */ /* 0x000fc80000000004 */
[----:B------:R-:W-:-:S04]  /*3460*/  DADD R20, R20, R8 ;  /* 0x0000000014147229 */ /* 0x000fc80000000008 */
[----:B------:R-:W-:-:S04]  /*3470*/  DSETP.GEU.AND P0, PT, R4, 1, PT ;  /* 0x3ff000000400742a */ /* 0x000fc80003f0e000 */
[----:B------:R-:W-:-:S08]  /*3480*/  DMUL R20, R20, R24 ;  /* 0x0000001814147228 */ /* 0x000fd00000000000 */
[----:B------:R-:W-:-:S08]  /*3490*/  DFMA R20, R28, R36, R20 ;  /* 0x000000241c14722b */ /* 0x000fd00000000014 */
[----:B------:R-:W-:Y:S01]  /*34a0*/  DFMA R36, R20, -UR4, R36 ;  /* 0x8000000414247c2b */ /* 0x000fe20008000024 */
[----:B------:R-:W-:Y:S10]  /*34b0*/  @!P0 BRA `(.L_x_55) ;  /* 0xffffffe400148947 */ /* 0x000ff4000383ffff */
[----:B------:R-:W-:Y:S05]  /*34c0*/  BSYNC.RECONVERGENT B2 ;  /* 0x0000000000027941 */ /* 0x000fea0003800200 */
.L_x_24:
[----:B------:R-:W0:Y:S01]  /*34d0*/  LDCU UR4, c[0x0][0x380] ;  /* 0x00007000ff0477ac */ /* 0x000e220008000800 */
[----:B------:R-:W-:Y:S01]  /*34e0*/  VIADD R0, R0, 0x400 ;  /* 0x0000040000007836 */ /* 0x000fe20000000000 */
[----:B------:R-:W-:Y:S01]  /*34f0*/  DADD R38, R36, R38 ;  /* 0x0000000024267229 */ /* 0x000fe20000000026 */
[----:B0-----:R-:W-:-:S05]  /*3500*/  IMAD.U32 R45, RZ, RZ, UR4 ;  /* 0x00000004ff2d7e24 */ /* 0x001fca000f8e00ff */
[----:B------:R-:W-:-:S13]  /*3510*/  ISETP.GE.AND P0, PT, R0, R45, PT ;  /* 0x0000002d0000720c */ /* 0x000fda0003f06270 */
[----:B------:R-:W-:Y:S05]  /*3520*/  @!P0 BRA `(.L_x_56) ;  /* 0xffffffe000d48947 */ /* 0x000fea000383ffff */
.L_x_14:
[----:B------:R-:W-:Y:S05]  /*3530*/  BSYNC.RECONVERGENT B0 ;  /* 0x0000000000007941 */ /* 0x000fea0003800200 */
.L_x_13:
[----:B------:R-:W0:Y:S01]  /*3540*/  S2R R0, SR_TID.X ;  /* 0x0000000000007919 */ /* 0x000e220000002100 */
[----:B------:R-:W1:Y:S01]  /*3550*/  S2UR UR5, SR_CgaCtaId ;  /* 0x00000000000579c3 */ /* 0x000e620000008800 */
[----:B------:R-:W-:Y:S01]  /*3560*/  BSSY.RECONVERGENT B0, `(.L_x_57) ;  /* 0x0000009000007945 */ /* 0x000fe20003800200 */
[----:B------:R-:W-:Y:S02]  /*3570*/  UMOV UR4, 0x400 ;  /* 0x0000040000047882 */ /* 0x000fe40000000000 */
[----:B-1----:R-:W-:Y:S01]  /*3580*/  ULEA UR4, UR5, UR4, 0x18 ;  /* 0x0000000405047291 */ /* 0x002fe2000f8ec0ff */
[----:B0-----:R-:W-:-:S13]  /*3590*/  ISETP.NE.AND P0, PT, R0, RZ, PT ;  /* 0x000000ff0000720c */ /* 0x001fda0003f05270 */
.L_x_58:
[----:B------:R-:W0:Y:S01]  /*35a0*/  LDS.64 R4, [UR4] ;  /* 0x00000004ff047984 */ /* 0x000e220008000a00 */
[----:B------:R-:W-:Y:S01]  /*35b0*/  IMAD.U32 R3, RZ, RZ, UR4 ;  /* 0x00000004ff037e24 */ /* 0x000fe2000f8e00ff */
[----:B0-----:R-:W-:-:S07]  /*35c0*/  DADD R6, R38, R4 ;  /* 0x0000000026067229 */ /* 0x001fce0000000004 */
[----:B------:R-:W0:Y:S02]  /*35d0*/  ATOMS.CAST.SPIN.64 P1, [R3], R4, R6 ;  /* 0x000000040300758d */ /* 0x000e240001820406 */
[----:B0-----:R-:W-:Y:S05]  /*35e0*/  @!P1 BRA `(.L_x_58) ;  /* 0xfffffffc00ec9947 */ /* 0x001fea000383ffff */
[----:B------:R-:W-:Y:S05]  /*35f0*/  BSYNC.RECONVERGENT B0 ;  /* 0x0000000000007941 */ /* 0x000fea0003800200 */
.L_x_57:
[----:B------:R-:W-:Y:S06]  /*3600*/  BAR.SYNC.DEFER_BLOCKING 0x0 ;  /* 0x0000000000007b1d */ /* 0x000fec0000010000 */
[----:B------:R-:W-:Y:S05]  /*3610*/  @P0 EXIT ;  /* 0x000000000000094d */ /* 0x000fea0003800000 */
[----:B------:R-:W0:Y:S01]  /*3620*/  I2F.F64 R44, R45 ;  /* 0x0000002d002c7312 */ /* 0x000e220000201c00 */
[----:B------:R-:W-:Y:S01]  /*3630*/  MOV R2, 0x1 ;  /* 0x0000000100027802 */ /* 0x000fe20000000f00 */
[----:B------:R-:W1:Y:S01]  /*3640*/  LDS.64 R24, [UR4] ;  /* 0x00000004ff187984 */ /* 0x000e620008000a00 */
[----:B------:R-:W-:Y:S05]  /*3650*/  BSSY.RECONVERGENT B0, `(.L_x_59) ;  /* 0x0000013000007945 */ /* 0x000fea0003800200 */
[----:B0-----:R-:W0:Y:S02]  /*3660*/  MUFU.RCP64H R3, R45 ;  /* 0x0000002d00037308 */ /* 0x001e240000001800 */
[----:B0-----:R-:W-:-:S08]  /*3670*/  DFMA R4, -R44, R2, 1 ;  /* 0x3ff000002c04742b */ /* 0x001fd00000000102 */
[----:B------:R-:W-:Y:S01]  /*3680*/  DFMA R4, R4, R4, R4 ;  /* 0x000000040404722b */ /* 0x000fe20000000004 */
[----:B-1----:R-:W-:-:S07]  /*3690*/  FSETP.GEU.AND P1, PT, |R25|, 6.5827683646048100446e-37, PT ;  /* 0x036000001900780b */ /* 0x002fce0003f2e200 */
[----:B------:R-:W-:-:S08]  /*36a0*/  DFMA R4, R2, R4, R2 ;  /* 0x000000040204722b */ /* 0x000fd00000000002 */
[----:B------:R-:W-:-:S08]  /*36b0*/  DFMA R2, -R44, R4, 1 ;  /* 0x3ff000002c02742b */ /* 0x000fd00000000104 */
[----:B------:R-:W-:-:S08]  /*36c0*/  DFMA R2, R4, R2, R4 ;  /* 0x000000020402722b */ /* 0x000fd00000000004 */
[----:B------:R-:W-:-:S08]  /*36d0*/  DMUL R4, R24, R2 ;  /* 0x0000000218047228 */ /* 0x000fd00000000000 */
        /* <DEDUP_REMOVED lines=8> */
[----:B------:R-:W-:Y:S02]  /*3760*/  IMAD.MOV.U32 R2, RZ, RZ, R26 ;  /* 0x000000ffff027224 */ /* 0x000fe400078e001a */
[----:B------:R-:W-:-:S07]  /*3770*/  IMAD.MOV.U32 R3, RZ, RZ, R27 ;  /* 0x000000ffff037224 */ /* 0x000fce00078e001b */
.L_x_60:
[----:B------:R-:W-:Y:S05]  /*3780*/  BSYNC.RECONVERGENT B0 ;  /* 0x0000000000007941 */ /* 0x000fea0003800200 */
.L_x_59:
[----:B------:R-:W0:Y:S01]  /*3790*/  S2UR UR5, SR_CgaCtaId ;  /* 0x00000000000579c3 */ /* 0x000e220000008800 */
[----:B------:R-:W-:-:S07]  /*37a0*/  DADD R40, -R2, R40 ;  /* 0x0000000002287229 */ /* 0x000fce0000000128 */
[----:B------:R-:W1:Y:S01]  /*37b0*/  LDC.64 R4, c[0x0][0x3a8] ;  /* 0x0000ea00ff047b82 */ /* 0x000e620000000a00 */
[----:B------:R-:W-:Y:S01]  /*37c0*/  UMOV UR4, 0x400 ;  /* 0x0000040000047882 */ /* 0x000fe20000000000 */
[----:B------:R-:W-:Y:S01]  /*37d0*/  DMUL R40, R40, R40 ;  /* 0x0000002828287228 */ /* 0x000fe20000000000 */
[----:B0-----:R-:W-:-:S06]  /*37e0*/  ULEA UR4, UR5, UR4, 0x18 ;  /* 0x0000000405047291 */ /* 0x001fcc000f8ec0ff */
[----:B-1----:R-:W-:Y:S04]  /*37f0*/  REDG.E.ADD.F64.RN.STRONG.GPU desc[UR6][R4.64], R40 ;  /* 0x00000028040079a6 */ /* 0x002fe8000c12ff06 */
[----:B------:R-:W-:Y:S01]  /*3800*/  STS.64 [UR4], R2 ;  /* 0x00000002ff007988 */ /* 0x000fe20008000a04 */
[----:B------:R-:W-:Y:S05]  /*3810*/  EXIT ;  /* 0x000000000000794d */ /* 0x000fea0003800000 */
        .weak           $__internal_0_$__cuda_sm20_dblrcp_rn_slowpath_v3
        .type           $__internal_0_$__cuda_sm20_dblrcp_rn_slowpath_v3,@function
        .size           $__internal_0_$__cuda_sm20_dblrcp_rn_slowpath_v3,($__internal_1_$__cuda_sm20_div_rn_f64_full - $__internal_0_$__cuda_sm20_dblrcp_rn_slowpath_v3)
$__internal_0_$__cuda_sm20_dblrcp_rn_slowpath_v3:
[----:B------:R-:W-:-:S14]  /*3820*/  DSETP.GTU.AND P0, PT, |R8|, +INF , PT ;  /* 0x7ff000000800742a */ /* 0x000fdc0003f0c200 */
[----:B------:R-:W-:Y:S05]  /*3830*/  @P0 BRA `(.L_x_61) ;  /* 0x0000000000800947 */ /* 0x000fea0003800000 */
[----:B------:R-:W-:-:S04]  /*3840*/  LOP3.LUT R4, R9, 0x7fffffff, RZ, 0xc0, !PT ;  /* 0x7fffffff09047812 */ /* 0x000fc800078ec0ff */
[----:B------:R-:W-:-:S04]  /*3850*/  IADD3 R2, PT, PT, R4, -0x1, RZ ;  /* 0xffffffff04027810 */ /* 0x000fc80007ffe0ff */
[----:B------:R-:W-:-:S13]  /*3860*/  ISETP.GE.U32.AND P0, PT, R2, 0x7fefffff, PT ;  /* 0x7fefffff0200780c */ /* 0x000fda0003f06070 */
[----:B------:R-:W-:Y:S01]  /*3870*/  @P0 LOP3.LUT R3, R9, 0x7ff00000, RZ, 0x3c, !PT ;  /* 0x7ff0000009030812 */ /* 0x000fe200078e3cff */
[----:B------:R-:W-:Y:S01]  /*3880*/  @P0 IMAD.MOV.U32 R2, RZ, RZ, RZ ;  /* 0x000000ffff020224 */ /* 0x000fe200078e00ff */
[----:B------:R-:W-:Y:S06]  /*3890*/  @P0 BRA `(.L_x_62) ;  /* 0x0000000000700947 */ /* 0x000fec0003800000 */
[----:B------:R-:W-:-:S13]  /*38a0*/  ISETP.GE.U32.AND P0, PT, R4, 0x1000001, PT ;  /* 0x010000010400780c */ /* 0x000fda0003f06070 */
[----:B------:R-:W-:Y:S05]  /*38b0*/  @!P0 BRA `(.L_x_63) ;  /* 0x0000000000388947 */ /* 0x000fea0003800000 */
[----:B------:R-:W-:Y:S01]  /*38c0*/  VIADD R3, R9, 0xc0200000 ;  /* 0xc020000009037836 */ /* 0x000fe20000000000 */
[----:B------:R-:W-:Y:S01]  /*38d0*/  MOV R4, R7 ;  /* 0x0000000700047202 */ /* 0x000fe20000000f00 */
[----:B------:R-:W-:Y:S02]  /*38e0*/  IMAD.MOV.U32 R2, RZ, RZ, R8 ;  /* 0x000000ffff027224 */ /* 0x000fe400078e0008 */
[----:B------:R-:W0:Y:S04]  /*38f0*/  MUFU.RCP64H R5, R3 ;  /* 0x0000000300057308 */ /* 0x000e280000001800 */
[----:B0-----:R-:W-:-:S08]  /*3900*/  DFMA R6, -R2, R4, 1 ;  /* 0x3ff000000206742b */ /* 0x001fd00000000104 */
[----:B------:R-:W-:-:S08]  /*3910*/  DFMA R6, R6, R6, R6 ;  /* 0x000000060606722b */ /* 0x000fd00000000006 */
[----:B------:R-:W-:-:S08]  /*3920*/  DFMA R6, R4, R6, R4 ;  /* 0x000000060406722b */ /* 0x000fd00000000004 */
[----:B------:R-:W-:-:S08]  /*3930*/  DFMA R4, -R2, R6, 1 ;  /* 0x3ff000000204742b */ /* 0x000fd00000000106 */
[----:B------:R-:W-:-:S08]  /*3940*/  DFMA R4, R6, R4, R6 ;  /* 0x000000040604722b */ /* 0x000fd00000000006 */
[----:B------:R-:W-:-:S08]  /*3950*/  DMUL R4, R4, 2.2250738585072013831e-308 ;  /* 0x0010000004047828 */ /* 0x000fd00000000000 */
[----:B------:R-:W-:-:S08]  /*3960*/  DFMA R6, -R8, R4, 1 ;  /* 0x3ff000000806742b */ /* 0x000fd00000000104 */
[----:B------:R-:W-:-:S08]  /*3970*/  DFMA R6, R6, R6, R6 ;  /* 0x000000060606722b */ /* 0x000fd00000000006 */
[----:B------:R-:W-:Y:S01]  /*3980*/  DFMA R2, R4, R6, R4 ;  /* 0x000000060402722b */ /* 0x000fe20000000004 */
[----:B------:R-:W-:Y:S10]  /*3990*/  BRA `(.L_x_62) ;  /* 0x0000000000307947 */ /* 0x000ff40003800000 */
.L_x_63:
[----:B------:R-:W-:Y:S01]  /*39a0*/  DMUL R4, R8, 8.11296384146066816958e+31 ;  /* 0x4690000008047828 */ /* 0x000fe20000000000 */
[----:B------:R-:W-:-:S05]  /*39b0*/  IMAD.MOV.U32 R2, RZ, RZ, R7 ;  /* 0x000000ffff027224 */ /* 0x000fca00078e0007 */
[----:B------:R-:W0:Y:S02]  /*39c0*/  MUFU.RCP64H R3, R5 ;  /* 0x0000000500037308 */ /* 0x000e240000001800 */
[----:B0-----:R-:W-:-:S08]  /*39d0*/  DFMA R6, -R4, R2, 1 ;  /* 0x3ff000000406742b */ /* 0x001fd00000000102 */
[----:B------:R-:W-:-:S08]  /*39e0*/  DFMA R6, R6, R6, R6 ;  /* 0x000000060606722b */ /* 0x000fd00000000006 */
[----:B------:R-:W-:-:S08]  /*39f0*/  DFMA R6, R2, R6, R2 ;  /* 0x000000060206722b */ /* 0x000fd00000000002 */
[----:B------:R-:W-:-:S08]  /*3a00*/  DFMA R2, -R4, R6, 1 ;  /* 0x3ff000000402742b */ /* 0x000fd00000000106 */
[----:B------:R-:W-:-:S08]  /*3a10*/  DFMA R2, R6, R2, R6 ;  /* 0x000000020602722b */ /* 0x000fd00000000006 */
[----:B------:R-:W-:Y:S01]  /*3a20*/  DMUL R2, R2, 8.11296384146066816958e+31 ;  /* 0x4690000002027828 */ /* 0x000fe20000000000 */
[----:B------:R-:W-:Y:S10]  /*3a30*/  BRA `(.L_x_62) ;  /* 0x0000000000087947 */ /* 0x000ff40003800000 */
.L_x_61:
[----:B------:R-:W-:Y:S01]  /*3a40*/  LOP3.LUT R3, R9, 0x80000, RZ, 0xfc, !PT ;  /* 0x0008000009037812 */ /* 0x000fe200078efcff */
[----:B------:R-:W-:-:S07]  /*3a50*/  IMAD.MOV.U32 R2, RZ, RZ, R8 ;  /* 0x000000ffff027224 */ /* 0x000fce00078e0008 */
.L_x_62:
[----:B------:R-:W-:Y:S01]  /*3a60*/  IMAD.MOV.U32 R24, RZ, RZ, R2 ;  /* 0x000000ffff187224 */ /* 0x000fe200078e0002 */
[----:B------:R-:W-:Y:S01]  /*3a70*/  MOV R25, R3 ;  /* 0x0000000300197202 */ /* 0x000fe20000000f00 */
[----:B------:R-:W-:Y:S02]  /*3a80*/  IMAD.MOV.U32 R2, RZ, RZ, R20 ;  /* 0x000000ffff027224 */ /* 0x000fe400078e0014 */
[----:B------:R-:W-:-:S04]  /*3a90*/  IMAD.MOV.U32 R3, RZ, RZ, 0x0 ;  /* 0x00000000ff037424 */ /* 0x000fc800078e00ff */
[----:B------:R-:W-:Y:S05]  /*3aa0*/  RET.REL.NODEC R2 `(_Z13feyman_kerneliiiidddPdPi) ;  /* 0xffffffc402547950 */ /* 0x000fea0003c3ffff */
        .weak           $__internal_1_$__cuda_sm20_div_rn_f64_full
        .type           $__internal_1_$__cuda_sm20_div_rn_f64_full,@function
        .size           $__internal_1_$__cuda_sm20_div_rn_f64_full,(.L_x_71 - $__internal_1_$__cuda_sm20_div_rn_f64_full)
$__internal_1_$__cuda_sm20_div_rn_f64_full:
[----:B------:R-:W-:Y:S01]  /*3ab0*/  MOV R43, R25 ;  /* 0x00000019002b7202 */ /* 0x000fe20000000f00 */
[----:B------:R-:W-:Y:S01]  /*3ac0*/  IMAD.MOV.U32 R44, RZ, RZ, R46 ;  /* 0x000000ffff2c7224 */ /* 0x000fe200078e002e */
[----:B------:R-:W-:Y:S01]  /*3ad0*/  FSETP.GEU.AND P0, PT, |R45|, 1.469367938527859385e-39, PT ;  /* 0x001000002d00780b */ /* 0x000fe20003f0e200 */
[----:B------:R-:W-:Y:S01]  /*3ae0*/  IMAD.MOV.U32 R42, RZ, RZ, R24 ;  /* 0x000000ffff2a7224 */ /* 0x000fe200078e0018 */
[----:B------:R-:W-:Y:S01]  /*3af0*/  FSETP.GEU.AND P2, PT, |R43|, 1.469367938527859385e-39, PT ;  /* 0x001000002b00780b */ /* 0x000fe20003f4e200 */
[----:B------:R-:W-:Y:S01]  /*3b00*/  IMAD.MOV.U32 R50, RZ, RZ, 0x1 ;  /* 0x00000001ff327424 */ /* 0x000fe200078e00ff */
[----:B------:R-:W-:Y:S01]  /*3b10*/  LOP3.LUT R47, R45, 0x800fffff, RZ, 0xc0, !PT ;  /* 0x800fffff2d2f7812 */ /* 0x000fe200078ec0ff */
[----:B------:R-:W-:Y:S01]  /*3b20*/  BSSY.RECONVERGENT B1, `(.L_x_64) ;  /* 0x0000052000017945 */ /* 0x000fe20003800200 */
[----:B------:R-:W-:Y:S02]  /*3b30*/  LOP3.LUT R24, R43, 0x7ff00000, RZ, 0xc0, !PT ;  /* 0x7ff000002b187812 */ /* 0x000fe400078ec0ff */
[----:B------:R-:W-:-:S02]  /*3b40*/  LOP3.LUT R47, R47, 0x3ff00000, RZ, 0xfc, !PT ;  /* 0x3ff000002f2f7812 */ /* 0x000fc400078efcff */
[C---:B------:R-:W-:Y:S02]  /*3b50*/  LOP3.LUT R27, R45.reuse, 0x7ff00000, RZ, 0xc0, !PT ;  /* 0x7ff000002d1b7812 */ /* 0x040fe400078ec0ff */
[----:B------:R-:W-:Y:S01]  /*3b60*/  MOV R48, R42 ;  /* 0x0000002a00307202 */ /* 0x000fe20000000f00 */
[----:B------:R-:W-:Y:S01]  /*3b70*/  @!P0 DMUL R46, R44, 8.98846567431157953865e+307 ;  /* 0x7fe000002c2e8828 */ /* 0x000fe20000000000 */
[----:B------:R-:W-:Y:S01]  /*3b80*/  ISETP.GE.U32.AND P1, PT, R24, R27, PT ;  /* 0x0000001b1800720c */ /* 0x000fe20003f26070 */
[----:B------:R-:W-:Y:S01]  /*3b90*/  @!P2 IMAD.MOV.U32 R52, RZ, RZ, RZ ;  /* 0x000000ffff34a224 */ /* 0x000fe200078e00ff */
[----:B------:R-:W-:-:S03]  /*3ba0*/  @!P2 LOP3.LUT R25, R45, 0x7ff00000, RZ, 0xc0, !PT ;  /* 0x7ff000002d19a812 */ /* 0x000fc600078ec0ff */
[----:B------:R-:W0:Y:S01]  /*3bb0*/  MUFU.RCP64H R51, R47 ;  /* 0x0000002f00337308 */ /* 0x000e220000001800 */
[----:B------:R-:W-:Y:S01]  /*3bc0*/  @!P2 ISETP.GE.U32.AND P3, PT, R24, R25, PT ;  /* 0x000000191800a20c */ /* 0x000fe20003f66070 */
[----:B------:R-:W-:Y:S02]  /*3bd0*/  IMAD.MOV.U32 R25, RZ, RZ, 0x1ca00000 ;  /* 0x1ca00000ff197424 */ /* 0x000fe400078e00ff */
[----:B------:R-:W-:-:S03]  /*3be0*/  @!P0 LOP3.LUT R27, R47, 0x7ff00000, RZ, 0xc0, !PT ;  /* 0x7ff000002f1b8812 */ /* 0x000fc600078ec0ff */
[----:B------:R-:W-:-:S04]  /*3bf0*/  @!P2 SEL R49, R25, 0x63400000, !P3 ;  /* 0x634000001931a807 */ /* 0x000fc80005800000 */
[--C-:B------:R-:W-:Y:S02]  /*3c00*/  @!P2 LOP3.LUT R26, R49, 0x80000000, R43.reuse, 0xf8, !PT ;  /* 0x80000000311aa812 */ /* 0x100fe400078ef82b */
[----:B------:R-:W-:Y:S02]  /*3c10*/  SEL R49, R25, 0x63400000, !P1 ;  /* 0x6340000019317807 */ /* 0x000fe40004800000 */
[----:B------:R-:W-:Y:S02]  /*3c20*/  @!P2 LOP3.LUT R53, R26, 0x100000, RZ, 0xfc, !PT ;  /* 0x001000001a35a812 */ /* 0x000fe400078efcff */
[----:B------:R-:W-:Y:S02]  /*3c30*/  LOP3.LUT R49, R49, 0x800fffff, R43, 0xf8, !PT ;  /* 0x800fffff31317812 */ /* 0x000fe400078ef82b */
[----:B------:R-:W-:-:S04]  /*3c40*/  MOV R26, R24 ;  /* 0x00000018001a7202 */ /* 0x000fc80000000f00 */
[----:B------:R-:W-:Y:S02]  /*3c50*/  @!P2 DFMA R48, R48, 2, -R52 ;  /* 0x400000003030a82b */ /* 0x000fe40000000834 */
[----:B0-----:R-:W-:-:S08]  /*3c60*/  DFMA R52, R50, -R46, 1 ;  /* 0x3ff000003234742b */ /* 0x001fd0000000082e */
[----:B------:R-:W-:Y:S01]  /*3c70*/  DFMA R52, R52, R52, R52 ;  /* 0x000000343434722b */ /* 0x000fe20000000034 */
[----:B------:R-:W-:-:S07]  /*3c80*/  @!P2 LOP3.LUT R26, R49, 0x7ff00000, RZ, 0xc0, !PT ;  /* 0x7ff00000311aa812 */ /* 0x000fce00078ec0ff */
[----:B------:R-:W-:-:S08]  /*3c90*/  DFMA R52, R50, R52, R50 ;  /* 0x000000343234722b */ /* 0x000fd00000000032 */
[----:B------:R-:W-:-:S08]  /*3ca0*/  DFMA R50, R52, -R46, 1 ;  /* 0x3ff000003432742b */ /* 0x000fd0000000082e */
[----:B------:R-:W-:-:S08]  /*3cb0*/  DFMA R50, R52, R50, R52 ;  /* 0x000000323432722b */ /* 0x000fd00000000034 */
[----:B------:R-:W-:-:S08]  /*3cc0*/  DMUL R52, R50, R48 ;  /* 0x0000003032347228 */ /* 0x000fd00000000000 */
[----:B------:R-:W-:-:S08]  /*3cd0*/  DFMA R54, R52, -R46, R48 ;  /* 0x8000002e3436722b */ /* 0x000fd00000000030 */
[----:B------:R-:W-:Y:S01]  /*3ce0*/  DFMA R54, R50, R54, R52 ;  /* 0x000000363236722b */ /* 0x000fe20000000034 */
[----:B------:R-:W-:-:S05]  /*3cf0*/  VIADD R50, R26, 0xffffffff ;  /* 0xffffffff1a327836 */ /* 0x000fca0000000000 */
[----:B------:R-:W-:Y:S01]  /*3d00*/  ISETP.GT.U32.AND P0, PT, R50, 0x7feffffe, PT ;  /* 0x7feffffe3200780c */ /* 0x000fe20003f04070 */
[----:B------:R-:W-:-:S05]  /*3d10*/  VIADD R50, R27, 0xffffffff ;  /* 0xffffffff1b327836 */ /* 0x000fca0000000000 */
[----:B------:R-:W-:-:S13]  /*3d20*/  ISETP.GT.U32.OR P0, PT, R50, 0x7feffffe, P0 ;  /* 0x7feffffe3200780c */ /* 0x000fda0000704470 */
[----:B------:R-:W-:Y:S05]  /*3d30*/  @P0 BRA `(.L_x_65) ;  /* 0x00000000006c0947 */ /* 0x000fea0003800000 */
[----:B------:R-:W-:Y:S01]  /*3d40*/  LOP3.LUT R27, R45, 0x7ff00000, RZ, 0xc0, !PT ;  /* 0x7ff000002d1b7812 */ /* 0x000fe200078ec0ff */
[----:B------:R-:W-:-:S03]  /*3d50*/  IMAD.MOV.U32 R42, RZ, RZ, RZ ;  /* 0x000000ffff2a7224 */ /* 0x000fc600078e00ff */
[CC--:B------:R-:W-:Y:S02]  /*3d60*/  ISETP.GE.U32.AND P0, PT, R24.reuse, R27.reuse, PT ;  /* 0x0000001b1800720c */ /* 0x0c0fe40003f06070 */
[----:B------:R-:W-:Y:S02]  /*3d70*/  VIADDMNMX R26, R24, -R27, 0xb9600000, !PT ;  /* 0xb9600000181a7446 */ /* 0x000fe4000780091b */
[----:B------:R-:W-:Y:S02]  /*3d80*/  SEL R25, R25, 0x63400000, !P0 ;  /* 0x6340000019197807 */ /* 0x000fe40004000000 */
[----:B------:R-:W-:-:S04]  /*3d90*/  VIMNMX R26, PT, PT, R26, 0x46a00000, PT ;  /* 0x46a000001a1a7848 */ /* 0x000fc80003fe0100 */
[----:B------:R-:W-:-:S05]  /*3da0*/  IADD3 R26, PT, PT, -R25, R26, RZ ;  /* 0x0000001a191a7210 */ /* 0x000fca0007ffe1ff */
[----:B------:R-:W-:-:S06]  /*3db0*/  VIADD R43, R26, 0x7fe00000 ;  /* 0x7fe000001a2b7836 */ /* 0x000fcc0000000000 */
[----:B------:R-:W-:-:S10]  /*3dc0*/  DMUL R24, R54, R42 ;  /* 0x0000002a36187228 */ /* 0x000fd40000000000 */
[----:B------:R-:W-:-:S13]  /*3dd0*/  FSETP.GTU.AND P0, PT, |R25|, 1.469367938527859385e-39, PT ;  /* 0x001000001900780b */ /* 0x000fda0003f0c200 */
[----:B------:R-:W-:Y:S05]  /*3de0*/  @P0 BRA `(.L_x_66) ;  /* 0x0000000000940947 */ /* 0x000fea0003800000 */
[----:B------:R-:W-:-:S06]  /*3df0*/  DFMA R46, R54, -R46, R48 ;  /* 0x8000002e362e722b */ /* 0x000fcc0000000030 */
[----:B------:R-:W-:-:S04]  /*3e00*/  MOV R46, RZ ;  /* 0x000000ff002e7202 */ /* 0x000fc80000000f00 */
[C---:B------:R-:W-:Y:S02]  /*3e10*/  FSETP.NEU.AND P0, PT, R47.reuse, RZ, PT ;  /* 0x000000ff2f00720b */ /* 0x040fe40003f0d000 */
[----:B------:R-:W-:-:S04]  /*3e20*/  LOP3.LUT R45, R47, 0x80000000, R45, 0x48, !PT ;  /* 0x800000002f2d7812 */ /* 0x000fc800078e482d */
[----:B------:R-:W-:-:S07]  /*3e30*/  LOP3.LUT R47, R45, R43, RZ, 0xfc, !PT ;  /* 0x0000002b2d2f7212 */ /* 0x000fce00078efcff */
[----:B------:R-:W-:Y:S05]  /*3e40*/  @!P0 BRA `(.L_x_66) ;  /* 0x00000000007c8947 */ /* 0x000fea0003800000 */
[----:B------:R-:W-:Y:S01]  /*3e50*/  IMAD.MOV R43, RZ, RZ, -R26 ;  /* 0x000000ffff2b7224 */ /* 0x000fe200078e0a1a */
[----:B------:R-:W-:Y:S01]  /*3e60*/  DMUL.RP R46, R54, R46 ;  /* 0x0000002e362e7228 */ /* 0x000fe20000008000 */
[----:B------:R-:W-:Y:S01]  /*3e70*/  IMAD.MOV.U32 R42, RZ, RZ, RZ ;  /* 0x000000ffff2a7224 */ /* 0x000fe200078e00ff */
[----:B------:R-:W-:-:S05]  /*3e80*/  IADD3 R27, PT, PT, -R26, -0x43300000, RZ ;  /* 0xbcd000001a1b7810 */ /* 0x000fca0007ffe1ff */
[----:B------:R-:W-:-:S03]  /*3e90*/  DFMA R42, R24, -R42, R54 ;  /* 0x8000002a182a722b */ /* 0x000fc60000000036 */
[----:B------:R-:W-:-:S07]  /*3ea0*/  LOP3.LUT R45, R47, R45, RZ, 0x3c, !PT ;  /* 0x0000002d2f2d7212 */ /* 0x000fce00078e3cff */
[----:B------:R-:W-:-:S04]  /*3eb0*/  FSETP.NEU.AND P0, PT, |R43|, R27, PT ;  /* 0x0000001b2b00720b */ /* 0x000fc80003f0d200 */
[----:B------:R-:W-:Y:S02]  /*3ec0*/  FSEL R24, R46, R24, !P0 ;  /* 0x000000182e187208 */ /* 0x000fe40004000000 */
[----:B------:R-:W-:Y:S01]  /*3ed0*/  FSEL R25, R45, R25, !P0 ;  /* 0x000000192d197208 */ /* 0x000fe20004000000 */
[----:B------:R-:W-:Y:S06]  /*3ee0*/  BRA `(.L_x_66) ;  /* 0x0000000000547947 */ /* 0x000fec0003800000 */
.L_x_65:
[----:B------:R-:W-:-:S14]  /*3ef0*/  DSETP.NAN.AND P0, PT, R42, R42, PT ;  /* 0x0000002a2a00722a */ /* 0x000fdc0003f08000 */
[----:B------:R-:W-:Y:S05]  /*3f00*/  @P0 BRA `(.L_x_67) ;  /* 0x0000000000440947 */ /* 0x000fea0003800000 */
[----:B------:R-:W-:-:S14]  /*3f10*/  DSETP.NAN.AND P0, PT, R44, R44, PT ;  /* 0x0000002c2c00722a */ /* 0x000fdc0003f08000 */
[----:B------:R-:W-:Y:S05]  /*3f20*/  @P0 BRA `(.L_x_68) ;  /* 0x0000000000300947 */ /* 0x000fea0003800000 */
[----:B------:R-:W-:Y:S01]  /*3f30*/  ISETP.NE.AND P0, PT, R26, R27, PT ;  /* 0x0000001b1a00720c */ /* 0x000fe20003f05270 */
[----:B------:R-:W-:Y:S01]  /*3f40*/  IMAD.MOV.U32 R25, RZ, RZ, -0x80000 ;  /* 0xfff80000ff197424 */ /* 0x000fe200078e00ff */
[----:B------:R-:W-:-:S11]  /*3f50*/  MOV R24, 0x0 ;  /* 0x0000000000187802 */ /* 0x000fd60000000f00 */
[----:B------:R-:W-:Y:S05]  /*3f60*/  @!P0 BRA `(.L_x_66) ;  /* 0x0000000000348947 */ /* 0x000fea0003800000 */
[----:B------:R-:W-:Y:S02]  /*3f70*/  ISETP.NE.AND P0, PT, R26, 0x7ff00000, PT ;  /* 0x7ff000001a00780c */ /* 0x000fe40003f05270 */
[----:B------:R-:W-:Y:S02]  /*3f80*/  LOP3.LUT R25, R43, 0x80000000, R45, 0x48, !PT ;  /* 0x800000002b197812 */ /* 0x000fe400078e482d */
[----:B------:R-:W-:-:S13]  /*3f90*/  ISETP.EQ.OR P0, PT, R27, RZ, !P0 ;  /* 0x000000ff1b00720c */ /* 0x000fda0004702670 */
[----:B------:R-:W-:Y:S01]  /*3fa0*/  @P0 LOP3.LUT R26, R25, 0x7ff00000, RZ, 0xfc, !PT ;  /* 0x7ff00000191a0812 */ /* 0x000fe200078efcff */
[----:B------:R-:W-:Y:S01]  /*3fb0*/  @!P0 IMAD.MOV.U32 R24, RZ, RZ, RZ ;  /* 0x000000ffff188224 */ /* 0x000fe200078e00ff */
[----:B------:R-:W-:-:S03]  /*3fc0*/  @P0 MOV R24, RZ ;  /* 0x000000ff00180202 */ /* 0x000fc60000000f00 */
[----:B------:R-:W-:Y:S01]  /*3fd0*/  @P0 IMAD.MOV.U32 R25, RZ, RZ, R26 ;  /* 0x000000ffff190224 */ /* 0x000fe200078e001a */
[----:B------:R-:W-:Y:S06]  /*3fe0*/  BRA `(.L_x_66) ;  /* 0x0000000000147947 */ /* 0x000fec0003800000 */
.L_x_68:
[----:B------:R-:W-:Y:S01]  /*3ff0*/  LOP3.LUT R25, R45, 0x80000, RZ, 0xfc, !PT ;  /* 0x000800002d197812 */ /* 0x000fe200078efcff */
[----:B------:R-:W-:Y:S01]  /*4000*/  IMAD.MOV.U32 R24, RZ, RZ, R44 ;  /* 0x000000ffff187224 */ /* 0x000fe200078e002c */
[----:B------:R-:W-:Y:S06]  /*4010*/  BRA `(.L_x_66) ;  /* 0x0000000000087947 */ /* 0x000fec0003800000 */
.L_x_67:
[----:B------:R-:W-:Y:S02]  /*4020*/  LOP3.LUT R25, R43, 0x80000, RZ, 0xfc, !PT ;  /* 0x000800002b197812 */ /* 0x000fe400078efcff */
[----:B------:R-:W-:-:S07]  /*4030*/  MOV R24, R42 ;  /* 0x0000002a00187202 */ /* 0x000fce0000000f00 */
.L_x_66:
[----:B------:R-:W-:Y:S05]  /*4040*/  BSYNC.RECONVERGENT B1 ;  /* 0x0000000000017941 */ /* 0x000fea0003800200 */
.L_x_64:
[----:B------:R-:W-:Y:S01]  /*4050*/  IMAD.MOV.U32 R26, RZ, RZ, R24 ;  /* 0x000000ffff1a7224 */ /* 0x000fe200078e0018 */
[----:B------:R-:W-:Y:S01]  /*4060*/  MOV R24, R22 ;  /* 0x0000001600187202 */ /* 0x000fe20000000f00 */
[----:B------:R-:W-:Y:S02]  /*4070*/  IMAD.MOV.U32 R27, RZ, RZ, R25 ;  /* 0x000000ffff1b7224 */ /* 0x000fe400078e0019 */
[----:B------:R-:W-:-:S04]  /*4080*/  IMAD.MOV.U32 R25, RZ, RZ, 0x0 ;  /* 0x00000000ff197424 */ /* 0x000fc800078e00ff */
[----:B------:R-:W-:Y:S05]  /*4090*/  RET.REL.NODEC R24 `(_Z13feyman_kerneliiiidddPdPi) ;  /* 0xffffffbc18d87950 */ /* 0x000fea0003c3ffff */
.L_x_69:
[----:B------:R-:W-:-:S00]  /*40a0*/  BRA `(.L_x_69) ;  /* 0xfffffffc00fc7947 */ /* 0x000fc0000383ffff */
[----:B------:R-:W-:-:S00]  /*40b0*/  NOP ;  /* 0x0000000000007918 */ /* 0x000fc00000000000 */
        /* <DEDUP_REMOVED lines=12> */
.L_x_71:


//--------------------- .nv.shared._Z13feyman_kerneliiiidddPdPi --------------------------
	.section	.nv.shared._Z13feyman_kerneliiiidddPdPi,"aw",@nobits
	.sectionflags	@""
	.align	8
.nv.shared._Z13feyman_kerneliiiidddPdPi:
	.zero		1032


//--------------------- .nv.shared.reserved.0     --------------------------
	.section	.nv.shared.reserved.0,"aw",@nobits
	.weak		__nv_reservedSMEM_offset_0_alias
	.size		__nv_reservedSMEM_offset_0_alias, 0, 64
	.other		__nv_reservedSMEM_offset_0_alias,@"STO_CUDA_RESERVED_SHARED STV_DEFAULT"
__nv_reservedSMEM_offset_0_alias:
	.zero		0
	.zero		64


//--------------------- .nv.constant0._Z13feyman_kerneliiiidddPdPi --------------------------
	.section	.nv.constant0._Z13feyman_kerneliiiidddPdPi,"a",@progbits
	.sectionflags	@""
	.align	4
.nv.constant0._Z13feyman_kerneliiiidddPdPi:
	.zero		952


//--------------------- SYMBOLS --------------------------

	.type		.nv.reservedSmem.offset0,@object
	.size		.nv.reservedSmem.offset0,0x4
	.type		.nv.reservedSmem.cap,@object
	.size		.nv.reservedSmem.cap,0x4
